def attn_fwd(
    Q,
    K,
    V,
    Out,
    Lse,
    sm_scale,
    stride_qz,
    stride_qh,
    stride_qm,
    stride_qk,
    stride_kz,
    stride_kh,
    stride_kn,
    stride_kk,
    stride_vz,
    stride_vh,
    stride_vn,
    stride_vk,
    stride_oz,
    stride_oh,
    stride_om,
    stride_ok,
    seqlen_q,
    seqlen_k,
    BLOCK_M: tl.constexpr,
    BLOCK_N: tl.constexpr,
    HEAD_DIM: tl.constexpr,
    CAUSAL: tl.constexpr,
):
    start_m = tl.program_id(0)
    off_hz = tl.program_id(1)
    q_off = off_hz * stride_qh
    k_off = off_hz * stride_kh
    v_off = off_hz * stride_vh
    offs_m = start_m * BLOCK_M + tl.arange(0, BLOCK_M)
    offs_d = tl.arange(0, HEAD_DIM)
    offs_n = tl.arange(0, BLOCK_N)
    q_ptrs = Q + q_off + offs_m[:, None] * stride_qm + offs_d[None, :] * stride_qk
    k_ptrs = K + k_off + offs_d[:, None] * stride_kk + offs_n[None, :] * stride_kn
    v_ptrs = V + v_off + offs_n[:, None] * stride_vn + offs_d[None, :] * stride_vk
    m_i = tl.full([BLOCK_M], float("-inf"), dtype=tl.float32)
    l_i = tl.zeros([BLOCK_M], dtype=tl.float32) + 1.0
    acc = tl.zeros([BLOCK_M, HEAD_DIM], dtype=tl.float32)
    q = tl.load(q_ptrs)
    acc, l_i, m_i = _attn_fwd_inner(
        acc,
        l_i,
        m_i,
        q,
        k_ptrs,
        v_ptrs,
        sm_scale,
        stride_kn,
        stride_vn,
        start_m,
        seqlen_k,
        BLOCK_M,
        BLOCK_N,
        HEAD_DIM,
        CAUSAL,
    )
    acc = acc / l_i[:, None]
    lse = m_i + tl.math.log2(l_i) / 1.4426950408889634
    o_ptrs = (
        Out
        + off_hz * stride_oh
        + offs_m[:, None] * stride_om
        + offs_d[None, :] * stride_ok
    )
    tl.store(o_ptrs, acc.to(Out.dtype.element_ty))
    tl.store(Lse + off_hz * seqlen_q + offs_m, lse)

# config = {"BLOCK_M": 64, "BLOCK_N": 32, "HEAD_DIM": 128, "arch": "sm_100", "causal": true, "dtype": "fp8e4m3", "num_stages": 2, "num_warps": 8}
# arch = sm_100


// ===== COMPILED SASS (sm_100a) =====

	.target	sm_100a

	.elftype	@"ET_EXEC"


//--------------------- .note.nv.tkinfo           --------------------------
	.section	.note.nv.tkinfo,"",@"SHT_NOTE"
	.sectionflags	@"SHF_NOTE_NV_TKINFO"
	.tkinfo
        /*0018*/ 	.word	0x00000081
        /*0030*/ 	.string	""
        /*0030*/ 	.string	"ptxas-blackwell"
        /*0030*/ 	.string	"Cuda compilation tools, release 12.9, V12.9.86"
        /*0030*/ 	.string	"Build cuda_12.9.r12.9/compiler.36037853_0"
        /*0030*/ 	.string	"-v  -suppress-debug-info  -lineinfo  -arch sm_100a "



//--------------------- .note.nv.cuver            --------------------------
	.section	.note.nv.cuver,"",@"SHT_NOTE"
	.sectionflags	@"SHF_NOTE_NV_CUVER"
        /*0018*/ 	.short	0x0001
        /*001a*/ 	.short	0x0064
        /*001c*/ 	.short	0x0001
        /*001e*/ 	.short	0x0000
        /*0020*/ 	.short	0x0001
        /*0022*/ 	.short	0x0000


//--------------------- .nv.info                  --------------------------
	.section	.nv.info,"",@"SHT_CUDA_INFO"
	.align	4


	//----- nvinfo : EIATTR_REGCOUNT
	.align		4
        /*0000*/ 	.byte	0x04, 0x2f
        /*0002*/ 	.short	(.L_5 - .L_4)
	.align		4
.L_4:
        /*0004*/ 	.word	index@(attn_fwd)
        /*0008*/ 	.word	0x00000080


	//----- nvinfo : EIATTR_FRAME_SIZE
	.align		4
.L_5:
        /*000c*/ 	.byte	0x04, 0x11
        /*000e*/ 	.short	(.L_7 - .L_6)
	.align		4
.L_6:
        /*0010*/ 	.word	index@($__internal_2_$__cuda_sm10x_tcgen05_guardrail_trap_unallocated_columns_being_dealloced)
        /*0014*/ 	.word	0x00000000


	//----- nvinfo : EIATTR_FRAME_SIZE
	.align		4
.L_7:
        /*0018*/ 	.byte	0x04, 0x11
        /*001a*/ 	.short	(.L_9 - .L_8)
	.align		4
.L_8:
        /*001c*/ 	.word	index@($__internal_1_$__cuda_sm10x_tcgen05_guardrail_trap_phase_invalid_during_alloc)
        /*0020*/ 	.word	0x00000000


	//----- nvinfo : EIATTR_FRAME_SIZE
	.align		4
.L_9:
        /*0024*/ 	.byte	0x04, 0x11
        /*0026*/ 	.short	(.L_11 - .L_10)
	.align		4
.L_10:
        /*0028*/ 	.word	index@($__internal_0_$__cuda_sm10x_tcgen05_guardrail_trap_col_being_dealloced_not_returned_by_alloc)
        /*002c*/ 	.word	0x00000000


	//----- nvinfo : EIATTR_FRAME_SIZE
	.align		4
.L_11:
        /*0030*/ 	.byte	0x04, 0x11
        /*0032*/ 	.short	(.L_13 - .L_12)
	.align		4
.L_12:
        /*0034*/ 	.word	index@(attn_fwd)
        /*0038*/ 	.word	0x00000000


	//----- nvinfo : EIATTR_MIN_STACK_SIZE
	.align		4
.L_13:
        /*003c*/ 	.byte	0x04, 0x12
        /*003e*/ 	.short	(.L_15 - .L_14)
	.align		4
.L_14:
        /*0040*/ 	.word	index@(attn_fwd)
        /*0044*/ 	.word	0x00000000
.L_15:


//--------------------- .nv.info.attn_fwd         --------------------------
	.section	.nv.info.attn_fwd,"",@"SHT_CUDA_INFO"
	.sectionflags	@""
	.align	4


	//----- nvinfo : EIATTR_CUDA_API_VERSION
	.align		4
        /*0000*/ 	.byte	0x04, 0x37
        /*0002*/ 	.short	(.L_17 - .L_16)
.L_16:
        /*0004*/ 	.word	0x00000081


	//----- nvinfo : EIATTR_KPARAM_INFO
	.align		4
.L_17:
        /*0008*/ 	.byte	0x04, 0x17
        /*000a*/ 	.short	(.L_19 - .L_18)
.L_18:
        /*000c*/ 	.word	0x00000000
        /*0010*/ 	.short	0x0019
        /*0012*/ 	.short	0x0080
        /*0014*/ 	.byte	0x00, 0xf4, 0x21, 0x00


	//----- nvinfo : EIATTR_KPARAM_INFO
	.align		4
.L_19:
        /*0018*/ 	.byte	0x04, 0x17
        /*001a*/ 	.short	(.L_21 - .L_20)
.L_20:
        /*001c*/ 	.word	0x00000000
        /*0020*/ 	.short	0x0018
        /*0022*/ 	.short	0x0078
        /*0024*/ 	.byte	0x00, 0xf4, 0x21, 0x00


	//----- nvinfo : EIATTR_KPARAM_INFO
	.align		4
.L_21:
        /*0028*/ 	.byte	0x04, 0x17
        /*002a*/ 	.short	(.L_23 - .L_22)
.L_22:
        /*002c*/ 	.word	0x00000000
        /*0030*/ 	.short	0x0017
        /*0032*/ 	.short	0x0070
        /*0034*/ 	.byte	0x00, 0xf0, 0x11, 0x00


	//----- nvinfo : EIATTR_KPARAM_INFO
	.align		4
.L_23:
        /*0038*/ 	.byte	0x04, 0x17
        /*003a*/ 	.short	(.L_25 - .L_24)
.L_24:
        /*003c*/ 	.word	0x00000000
        /*0040*/ 	.short	0x0016
        /*0042*/ 	.short	0x006c
        /*0044*/ 	.byte	0x00, 0xf0, 0x11, 0x00


	//----- nvinfo : EIATTR_KPARAM_INFO
	.align		4
.L_25:
        /*0048*/ 	.byte	0x04, 0x17
        /*004a*/ 	.short	(.L_27 - .L_26)
.L_26:
        /*004c*/ 	.word	0x00000000
        /*0050*/ 	.short	0x0015
        /*0052*/ 	.short	0x0068
        /*0054*/ 	.byte	0x00, 0xf0, 0x11, 0x00


	//----- nvinfo : EIATTR_KPARAM_INFO
	.align		4
.L_27:
        /*0058*/ 	.byte	0x04, 0x17
        /*005a*/ 	.short	(.L_29 - .L_28)
.L_28:
        /*005c*/ 	.word	0x00000000
        /*0060*/ 	.short	0x0014
        /*0062*/ 	.short	0x0064
        /*0064*/ 	.byte	0x00, 0xf0, 0x11, 0x00


	//----- nvinfo : EIATTR_KPARAM_INFO
	.align		4
.L_29:
        /*0068*/ 	.byte	0x04, 0x17
        /*006a*/ 	.short	(.L_31 - .L_30)
.L_30:
        /*006c*/ 	.word	0x00000000
        /*0070*/ 	.short	0x0013
        /*0072*/ 	.short	0x0060
        /*0074*/ 	.byte	0x00, 0xf0, 0x11, 0x00


	//----- nvinfo : EIATTR_KPARAM_INFO
	.align		4
.L_31:
        /*0078*/ 	.byte	0x04, 0x17
        /*007a*/ 	.short	(.L_33 - .L_32)
.L_32:
        /*007c*/ 	.word	0x00000000
        /*0080*/ 	.short	0x0012
        /*0082*/ 	.short	0x005c
        /*0084*/ 	.byte	0x00, 0xf0, 0x11, 0x00


	//----- nvinfo : EIATTR_KPARAM_INFO
	.align		4
.L_33:
        /*0088*/ 	.byte	0x04, 0x17
        /*008a*/ 	.short	(.L_35 - .L_34)
.L_34:
        /*008c*/ 	.word	0x00000000
        /*0090*/ 	.short	0x0011
        /*0092*/ 	.short	0x0058
        /*0094*/ 	.byte	0x00, 0xf0, 0x11, 0x00


	//----- nvinfo : EIATTR_KPARAM_INFO
	.align		4
.L_35:
        /*0098*/ 	.byte	0x04, 0x17
        /*009a*/ 	.short	(.L_37 - .L_36)
.L_36:
        /*009c*/ 	.word	0x00000000
        /*00a0*/ 	.short	0x0010
        /*00a2*/ 	.short	0x0054
        /*00a4*/ 	.byte	0x00, 0xf0, 0x11, 0x00


	//----- nvinfo : EIATTR_KPARAM_INFO
	.align		4
.L_37:
        /*00a8*/ 	.byte	0x04, 0x17
        /*00aa*/ 	.short	(.L_39 - .L_38)
.L_38:
        /*00ac*/ 	.word	0x00000000
        /*00b0*/ 	.short	0x000f
        /*00b2*/ 	.short	0x0050
        /*00b4*/ 	.byte	0x00, 0xf0, 0x11, 0x00


	//----- nvinfo : EIATTR_KPARAM_INFO
	.align		4
.L_39:
        /*00b8*/ 	.byte	0x04, 0x17
        /*00ba*/ 	.short	(.L_41 - .L_40)
.L_40:
        /*00bc*/ 	.word	0x00000000
        /*00c0*/ 	.short	0x000e
        /*00c2*/ 	.short	0x004c
        /*00c4*/ 	.byte	0x00, 0xf0, 0x11, 0x00


	//----- nvinfo : EIATTR_KPARAM_INFO
	.align		4
.L_41:
        /*00c8*/ 	.byte	0x04, 0x17
        /*00ca*/ 	.short	(.L_43 - .L_42)
.L_42:
        /*00cc*/ 	.word	0x00000000
        /*00d0*/ 	.short	0x000d
        /*00d2*/ 	.short	0x0048
        /*00d4*/ 	.byte	0x00, 0xf0, 0x11, 0x00


	//----- nvinfo : EIATTR_KPARAM_INFO
	.align		4
.L_43:
        /*00d8*/ 	.byte	0x04, 0x17
        /*00da*/ 	.short	(.L_45 - .L_44)
.L_44:
        /*00dc*/ 	.word	0x00000000
        /*00e0*/ 	.short	0x000c
        /*00e2*/ 	.short	0x0044
        /*00e4*/ 	.byte	0x00, 0xf0, 0x11, 0x00


	//----- nvinfo : EIATTR_KPARAM_INFO
	.align		4
.L_45:
        /*00e8*/ 	.byte	0x04, 0x17
        /*00ea*/ 	.short	(.L_47 - .L_46)
.L_46:
        /*00ec*/ 	.word	0x00000000
        /*00f0*/ 	.short	0x000b
        /*00f2*/ 	.short	0x0040
        /*00f4*/ 	.byte	0x00, 0xf0, 0x11, 0x00


	//----- nvinfo : EIATTR_KPARAM_INFO
	.align		4
.L_47:
        /*00f8*/ 	.byte	0x04, 0x17
        /*00fa*/ 	.short	(.L_49 - .L_48)
.L_48:
        /*00fc*/ 	.word	0x00000000
        /*0100*/ 	.short	0x000a
        /*0102*/ 	.short	0x003c
        /*0104*/ 	.byte	0x00, 0xf0, 0x11, 0x00


	//----- nvinfo : EIATTR_KPARAM_INFO
	.align		4
.L_49:
        /*0108*/ 	.byte	0x04, 0x17
        /*010a*/ 	.short	(.L_51 - .L_50)
.L_50:
        /*010c*/ 	.word	0x00000000
        /*0110*/ 	.short	0x0009
        /*0112*/ 	.short	0x0038
        /*0114*/ 	.byte	0x00, 0xf0, 0x11, 0x00


	//----- nvinfo : EIATTR_KPARAM_INFO
	.align		4
.L_51:
        /*0118*/ 	.byte	0x04, 0x17
        /*011a*/ 	.short	(.L_53 - .L_52)
.L_52:
        /*011c*/ 	.word	0x00000000
        /*0120*/ 	.short	0x0008
        /*0122*/ 	.short	0x0034
        /*0124*/ 	.byte	0x00, 0xf0, 0x11, 0x00


	//----- nvinfo : EIATTR_KPARAM_INFO
	.align		4
.L_53:
        /*0128*/ 	.byte	0x04, 0x17
        /*012a*/ 	.short	(.L_55 - .L_54)
.L_54:
        /*012c*/ 	.word	0x00000000
        /*0130*/ 	.short	0x0007
        /*0132*/ 	.short	0x0030
        /*0134*/ 	.byte	0x00, 0xf0, 0x11, 0x00


	//----- nvinfo : EIATTR_KPARAM_INFO
	.align		4
.L_55:
        /*0138*/ 	.byte	0x04, 0x17
        /*013a*/ 	.short	(.L_57 - .L_56)
.L_56:
        /*013c*/ 	.word	0x00000000
        /*0140*/ 	.short	0x0006
        /*0142*/ 	.short	0x002c
        /*0144*/ 	.byte	0x00, 0xf0, 0x11, 0x00


	//----- nvinfo : EIATTR_KPARAM_INFO
	.align		4
.L_57:
        /*0148*/ 	.byte	0x04, 0x17
        /*014a*/ 	.short	(.L_59 - .L_58)
.L_58:
        /*014c*/ 	.word	0x00000000
        /*0150*/ 	.short	0x0005
        /*0152*/ 	.short	0x0028
        /*0154*/ 	.byte	0x00, 0xf0, 0x11, 0x00


	//----- nvinfo : EIATTR_KPARAM_INFO
	.align		4
.L_59:
        /*0158*/ 	.byte	0x04, 0x17
        /*015a*/ 	.short	(.L_61 - .L_60)
.L_60:
        /*015c*/ 	.word	0x00000000
        /*0160*/ 	.short	0x0004
        /*0162*/ 	.short	0x0020
        /*0164*/ 	.byte	0x00, 0xf4, 0x21, 0x00


	//----- nvinfo : EIATTR_KPARAM_INFO
	.align		4
.L_61:
        /*0168*/ 	.byte	0x04, 0x17
        /*016a*/ 	.short	(.L_63 - .L_62)
.L_62:
        /*016c*/ 	.word	0x00000000
        /*0170*/ 	.short	0x0003
        /*0172*/ 	.short	0x0018
        /*0174*/ 	.byte	0x00, 0xf4, 0x21, 0x00


	//----- nvinfo : EIATTR_KPARAM_INFO
	.align		4
.L_63:
        /*0178*/ 	.byte	0x04, 0x17
        /*017a*/ 	.short	(.L_65 - .L_64)
.L_64:
        /*017c*/ 	.word	0x00000000
        /*0180*/ 	.short	0x0002
        /*0182*/ 	.short	0x0010
        /*0184*/ 	.byte	0x00, 0xf4, 0x21, 0x00


	//----- nvinfo : EIATTR_KPARAM_INFO
	.align		4
.L_65:
        /*0188*/ 	.byte	0x04, 0x17
        /*018a*/ 	.short	(.L_67 - .L_66)
.L_66:
        /*018c*/ 	.word	0x00000000
        /*0190*/ 	.short	0x0001
        /*0192*/ 	.short	0x0008
        /*0194*/ 	.byte	0x00, 0xf4, 0x21, 0x00


	//----- nvinfo : EIATTR_KPARAM_INFO
	.align		4
.L_67:
        /*0198*/ 	.byte	0x04, 0x17
        /*019a*/ 	.short	(.L_69 - .L_68)
.L_68:
        /*019c*/ 	.word	0x00000000
        /*01a0*/ 	.short	0x0000
        /*01a2*/ 	.short	0x0000
        /*01a4*/ 	.byte	0x00, 0xf4, 0x21, 0x00


	//----- nvinfo : EIATTR_AT_ENTRY_FRAGMENTS
	.align		4
.L_69:
        /*01a8*/ 	.byte	0x04, 0x4f
        /*01aa*/ 	.short	(.L_71 - .L_70)


	//   ....[0]....
.L_70:
        /*01ac*/ 	.word	0x00000004


	//----- nvinfo : EIATTR_RESERVED_SMEM_USED
	.align		4
.L_71:
        /*01b0*/ 	.byte	0x01, 0x41
	.zero		2


	//----- nvinfo : EIATTR_SPARSE_MMA_MASK
	.align		4
        /*01b4*/ 	.byte	0x03, 0x50
        /*01b6*/ 	.short	0x0000


	//----- nvinfo : EIATTR_TCGEN05_1CTA_USED
	.align		4
        /*01b8*/ 	.byte	0x01, 0x51
	.zero		2


	//----- nvinfo : EIATTR_MAXREG_COUNT
	.align		4
        /*01bc*/ 	.byte	0x03, 0x1b
        /*01be*/ 	.short	0x00ff


	//----- nvinfo : EIATTR_NUM_BARRIERS
	.align		4
        /*01c0*/ 	.byte	0x02, 0x4c
        /*01c2*/ 	.byte	0x01
	.zero		1


	//----- nvinfo : EIATTR_INT_WARP_WIDE_INSTR_OFFSETS
	.align		4
        /*01c4*/ 	.byte	0x04, 0x31
        /*01c6*/ 	.short	(.L_73 - .L_72)


	//   ....[0]....
.L_72:
        /*01c8*/ 	.word	0x00001280


	//   ....[1]....
        /*01cc*/ 	.word	0x000012a0


	//   ....[2]....
        /*01d0*/ 	.word	0x00001730


	//   ....[3]....
        /*01d4*/ 	.word	0x000017f0


	//   ....[4]....
        /*01d8*/ 	.word	0x00003500


	//   ....[5]....
        /*01dc*/ 	.word	0x00006650


	//   ....[6]....
        /*01e0*/ 	.word	0x000066a0


	//----- nvinfo : EIATTR_COOP_GROUP_MASK_REGIDS
	.align		4
.L_73:
        /*01e4*/ 	.byte	0x04, 0x29
        /*01e6*/ 	.short	(.L_75 - .L_74)


	//   ....[0]....
.L_74:
        /*01e8*/ 	.word	0xffffffff


	//   ....[1]....
        /*01ec*/ 	.word	0xffffffff


	//   ....[2]....
        /*01f0*/ 	.word	0xffffffff


	//   ....[3]....
        /*01f4*/ 	.word	0xffffffff


	//   ....[4]....
        /*01f8*/ 	.word	0xffffffff


	//   ....[5]....
        /*01fc*/ 	.word	0xffffffff


	//   ....[6]....
        /*0200*/ 	.word	0xffffffff


	//   ....[7]....
        /*0204*/ 	.word	0xffffffff


	//   ....[8]....
        /*0208*/ 	.word	0xffffffff


	//   ....[9]....
        /*020c*/ 	.word	0xffffffff


	//   ....[10]....
        /*0210*/ 	.word	0xffffffff


	//   ....[11]....
        /*0214*/ 	.word	0xffffffff


	//----- nvinfo : EIATTR_COOP_GROUP_INSTR_OFFSETS
	.align		4
.L_75:
        /*0218*/ 	.byte	0x04, 0x28
        /*021a*/ 	.short	(.L_77 - .L_76)


	//   ....[0]....
.L_76:
        /*021c*/ 	.word	0x00000050


	//   ....[1]....
        /*0220*/ 	.word	0x00000310


	//   ....[2]....
        /*0224*/ 	.word	0x00001f40


	//   ....[3]....
        /*0228*/ 	.word	0x00002350


	//   ....[4]....
        /*022c*/ 	.word	0x00002650


	//   ....[5]....
        /*0230*/ 	.word	0x000026a0


	//   ....[6]....
        /*0234*/ 	.word	0x00003b90


	//   ....[7]....
        /*0238*/ 	.word	0x00003be0


	//   ....[8]....
        /*023c*/ 	.word	0x00003e30


	//   ....[9]....
        /*0240*/ 	.word	0x00003e90


	//   ....[10]....
        /*0244*/ 	.word	0x000064e0


	//   ....[11]....
        /*0248*/ 	.word	0x00006750


	//----- nvinfo : EIATTR_VRC_CTA_INIT_COUNT
	.align		4
.L_77:
        /*024c*/ 	.byte	0x02, 0x4a
        /*024e*/ 	.byte	0x80
	.zero		1


	//----- nvinfo : EIATTR_MBARRIER_INSTR_OFFSETS
	.align		4
        /*0250*/ 	.byte	0x04, 0x39
        /*0252*/ 	.short	(.L_79 - .L_78)


	//   ....[0]....
.L_78:
        /*0254*/ 	.word	0x00001520
        /*0258*/ 	.word	0x000000ff
        /*025c*/ 	.word	0x00005800
        /*0260*/ 	.short	0x0100
        /*0262*/ 	.byte	0x07
	.zero		1


	//   ....[1]....
        /*0264*/ 	.word	0x000017e0
        /*0268*/ 	.word	0x000000ff
        /*026c*/ 	.word	0x00005808
        /*0270*/ 	.short	0x0100
        /*0272*/ 	.byte	0x07
	.zero		1


	//   ....[2]....
        /*0274*/ 	.word	0x00001930
        /*0278*/ 	.word	0x000000ff
        /*027c*/ 	.word	0x00003000
        /*0280*/ 	.short	0x0100
        /*0282*/ 	.byte	0x07
	.zero		1


	//   ....[3]....
        /*0284*/ 	.word	0x00001b80
        /*0288*/ 	.word	0x000000ff
        /*028c*/ 	.word	0x00003000
        /*0290*/ 	.short	0x010a
        /*0292*/ 	.byte	0x07
	.zero		1


	//   ....[4]....
        /*0294*/ 	.word	0x00001d00
        /*0298*/ 	.word	0x000000ff
        /*029c*/ 	.word	0x00003000
        /*02a0*/ 	.short	0x0108
        /*02a2*/ 	.byte	0x07
	.zero		1


	//   ....[5]....
        /*02a4*/ 	.word	0x00003640
        /*02a8*/ 	.word	0x000000ff
        /*02ac*/ 	.word	0x00005810
        /*02b0*/ 	.short	0x0100
        /*02b2*/ 	.byte	0x07
	.zero		1


	//   ....[6]....
        /*02b4*/ 	.word	0x000037b0
        /*02b8*/ 	.word	0x000000ff
        /*02bc*/ 	.word	0x00005810
        /*02c0*/ 	.short	0x010a
        /*02c2*/ 	.byte	0x07
	.zero		1


	//   ....[7]....
        /*02c4*/ 	.word	0x00003910
        /*02c8*/ 	.word	0x000000ff
        /*02cc*/ 	.word	0x00005810
        /*02d0*/ 	.short	0x0108
        /*02d2*/ 	.byte	0x07
	.zero		1


	//   ....[8]....
        /*02d4*/ 	.word	0x00003f00
        /*02d8*/ 	.word	0x000000ff
        /*02dc*/ 	.word	0x00000000
        /*02e0*/ 	.short	0x010a
        /*02e2*/ 	.byte	0x20
	.zero		1


	//   ....[9]....
        /*02e4*/ 	.word	0x00004830
        /*02e8*/ 	.word	0x000000ff
        /*02ec*/ 	.word	0x00000000
        /*02f0*/ 	.short	0x010a
        /*02f2*/ 	.byte	0x20
	.zero		1


	//   ....[10]....
        /*02f4*/ 	.word	0x00004980
        /*02f8*/ 	.word	0x000000ff
        /*02fc*/ 	.word	0x00005800
        /*0300*/ 	.short	0x0108
        /*0302*/ 	.byte	0x07
	.zero		1


	//   ....[11]....
        /*0304*/ 	.word	0x00004aa0
        /*0308*/ 	.word	0x000000ff
        /*030c*/ 	.word	0x00005808
        /*0310*/ 	.short	0x0108
        /*0312*/ 	.byte	0x07
	.zero		1


	//   ....[12]....
        /*0314*/ 	.word	0x00006770
        /*0318*/ 	.word	0x000000ff
        /*031c*/ 	.word	0x00003000
        /*0320*/ 	.short	0x010a
        /*0322*/ 	.byte	0x07
	.zero		1


	//   ....[13]....
        /*0324*/ 	.word	0x000067a0
        /*0328*/ 	.word	0x000000ff
        /*032c*/ 	.word	0x00005810
        /*0330*/ 	.short	0x010a
        /*0332*/ 	.byte	0x07
	.zero		1


	//   ....[14]....
        /*0334*/ 	.word	0x000067d0
        /*0338*/ 	.word	0x000000ff
        /*033c*/ 	.word	0x00000000
        /*0340*/ 	.short	0x010a
        /*0342*/ 	.byte	0x20
	.zero		1


	//   ....[15]....
        /*0344*/ 	.word	0x00006800
        /*0348*/ 	.word	0x000000ff
        /*034c*/ 	.word	0x00000000
        /*0350*/ 	.short	0x010a
        /*0352*/ 	.byte	0x20
	.zero		1


	//----- nvinfo : EIATTR_NUM_MBARRIERS
	.align		4
.L_79:
        /*0354*/ 	.byte	0x03, 0x38
        /*0356*/ 	.short	0xffff


	//----- nvinfo : EIATTR_EXIT_INSTR_OFFSETS
	.align		4
        /*0358*/ 	.byte	0x04, 0x1c
        /*035a*/ 	.short	(.L_81 - .L_80)


	//   ....[0]....
.L_80:
        /*035c*/ 	.word	0x00006760


	//----- nvinfo : EIATTR_REQNTID
	.align		4
.L_81:
        /*0360*/ 	.byte	0x04, 0x10
        /*0362*/ 	.short	(.L_83 - .L_82)
.L_82:
        /*0364*/ 	.word	0x00000100
        /*0368*/ 	.word	0x00000001
        /*036c*/ 	.word	0x00000001


	//----- nvinfo : EIATTR_CRS_STACK_SIZE
	.align		4
.L_83:
        /*0370*/ 	.byte	0x04, 0x1e
        /*0372*/ 	.short	(.L_85 - .L_84)
.L_84:
        /*0374*/ 	.word	0x00000000


	//----- nvinfo : EIATTR_CBANK_PARAM_SIZE
	.align		4
.L_85:
        /*0378*/ 	.byte	0x03, 0x19
        /*037a*/ 	.short	0x0088


	//----- nvinfo : EIATTR_PARAM_CBANK
	.align		4
        /*037c*/ 	.byte	0x04, 0x0a
        /*037e*/ 	.short	(.L_87 - .L_86)
	.align		4
.L_86:
        /*0380*/ 	.word	index@(.nv.constant0.attn_fwd)
        /*0384*/ 	.short	0x0380
        /*0386*/ 	.short	0x0088


	//----- nvinfo : EIATTR_SW_WAR
	.align		4
.L_87:
        /*0388*/ 	.byte	0x04, 0x36
        /*038a*/ 	.short	(.L_89 - .L_88)
.L_88:
        /*038c*/ 	.word	0x00000008
.L_89:


//--------------------- .nv.compat                --------------------------
	.section	.nv.compat,"",@"SHT_CUDA_COMPAT_INFO"
	.align	4
        /*0000*/ 	.byte	0x02, 0x02, 0x02, 0x00, 0x02, 0x05, 0x05, 0x00, 0x02, 0x03, 0x00, 0x00, 0x02, 0x06, 0x01, 0x00


//--------------------- .nv.callgraph             --------------------------
	.section	.nv.callgraph,"",@"SHT_CUDA_CALLGRAPH"
	.align	4
	.sectionentsize	8
	.align		4
        /*0000*/ 	.word	0x00000000
	.align		4
        /*0004*/ 	.word	0xffffffff
	.align		4
        /*0008*/ 	.word	0x00000000
	.align		4
        /*000c*/ 	.word	0xfffffffe
	.align		4
        /*0010*/ 	.word	0x00000000
	.align		4
        /*0014*/ 	.word	0xfffffffd
	.align		4
        /*0018*/ 	.word	0x00000000
	.align		4
        /*001c*/ 	.word	0xfffffffc


//--------------------- .nv.constant4             --------------------------
	.section	.nv.constant4,"a",@progbits
	.align	8
	.align		8
.nv.constant4:
        /*0000*/ 	.dword	_$_str


//--------------------- .text.attn_fwd            --------------------------
	.section	.text.attn_fwd,"ax",@progbits
	.align	128
        .global         attn_fwd
        .type           attn_fwd,@function
        .size           attn_fwd,(.L_x_30 - attn_fwd)
        .other          attn_fwd,@"STO_CUDA_ENTRY STV_DEFAULT"
attn_fwd:
.text.attn_fwd:
[----:B------:R-:W0:Y:S01]  /*0000*/  LDC R1, c[0x0][0x37c] ;  /* 0x0000df00ff017b82 */ /* 0x000e220000000800 */
[----:B------:R-:W1:Y:S02]  /*0010*/  S2R R0, SR_TID.X ;  /* 0x0000000000007919 */ /* 0x000e640000002100 */
[----:B-1----:R-:W-:-:S13]  /*0020*/  ISETP.GE.U32.AND P3, PT, R0, 0x20, PT ;  /* 0x000000200000780c */ /* 0x002fda0003f66070 */
[----:B------:R-:W-:Y:S05]  /*0030*/  @P3 BRA `(.L_x_0) ;  /* 0x0000000000b83947 */ /* 0x000fea0003800000 */
[----:B------:R-:W1:Y:S01]  /*0040*/  S2UR UR6, SR_CgaCtaId ;  /* 0x00000000000679c3 */ /* 0x000e620000008800 */
[----:B------:R-:W-:Y:S01]  /*0050*/  NOP ;  /* 0x0000000000007918 */ /* 0x000fe20000000000 */
[----:B------:R-:W-:Y:S02]  /*0060*/  UMOV UR4, 0x40 ;  /* 0x0000004000047882 */ /* 0x000fe40000000000 */
[----:B-1----:R-:W-:-:S09]  /*0070*/  ULEA UR4, UR6, UR4, 0x18 ;  /* 0x0000000406047291 */ /* 0x002fd2000f8ec0ff */
[----:B------:R-:W1:Y:S01]  /*0080*/  LDS.U8 R2, [UR4] ;  /* 0x00000004ff027984 */ /* 0x000e620008000000 */
[----:B------:R-:W-:Y:S02]  /*0090*/  UMOV UR4, 0x400 ;  /* 0x0000040000047882 */ /* 0x000fe40000000000 */
[----:B------:R-:W-:Y:S01]  /*00a0*/  ULEA UR4, UR6, UR4, 0x18 ;  /* 0x0000000406047291 */ /* 0x000fe2000f8ec0ff */
[----:B-1----:R-:W-:-:S13]  /*00b0*/  ISETP.NE.AND P0, PT, R2, RZ, PT ;  /* 0x000000ff0200720c */ /* 0x002fda0003f05270 */
[----:B------:R-:W-:Y:S05]  /*00c0*/  @P0 BRA `(.L_x_1) ;  /* 0x00000000007c0947 */ /* 0x000fea0003800000 */
[----:B------:R-:W-:-:S13]  /*00d0*/  ELECT P0, URZ, PT ;  /* 0x0000000000ff782f */ /* 0x000fda0003800000 */
[----:B------:R-:W-:Y:S05]  /*00e0*/  @!P0 BRA `(.L_x_2) ;  /* 0x0000000000848947 */ /* 0x000fea0003800000 */
[----:B------:R-:W-:Y:S01]  /*00f0*/  UMOV UR5, 0x4 ;  /* 0x0000000400057882 */ /* 0x000fe20000000000 */
[----:B------:R-:W-:Y:S02]  /*0100*/  IMAD.MOV.U32 R5, RZ, RZ, 0x1 ;  /* 0x00000001ff057424 */ /* 0x000fe400078e00ff */
[----:B------:R-:W-:Y:S02]  /*0110*/  IMAD.MOV.U32 R3, RZ, RZ, 0xf ;  /* 0x0000000fff037424 */ /* 0x000fe400078e00ff */
[----:B------:R-:W-:Y:S04]  /*0120*/  DEPBAR.LE SB1, 0x36 ;  /* 0x00009d800000791a */ /* 0x000fe80000000000 */
[----:B------:R-:W1:Y:S02]  /*0130*/  UTCATOMSWS.FIND_AND_SET.ALIGN UP0, UR5, UR5 ;  /* 0x00000005000575e3 */ /* 0x000e640008000800 */
[----:B-1----:R-:W-:-:S04]  /*0140*/  PLOP3.LUT P0, PT, PT, PT, UP0, 0x80, 0x8 ;  /* 0x000000000008781c */ /* 0x002fc80003f0f008 */
[----:B------:R-:W-:-:S04]  /*0150*/  SEL R2, RZ, 0xffffffff, !P0 ;  /* 0xffffffffff027807 */ /* 0x000fc80004000000 */
[----:B------:R-:W-:Y:S01]  /*0160*/  ISETP.NE.AND P0, PT, R2, RZ, PT ;  /* 0x000000ff0200720c */ /* 0x000fe20003f05270 */
[----:B------:R-:W-:-:S12]  /*0170*/  IMAD.U32 R2, RZ, RZ, UR5 ;  /* 0x00000005ff027e24 */ /* 0x000fd8000f8e00ff */
[----:B------:R-:W-:Y:S05]  /*0180*/  @P0 BRA `(.L_x_3) ;  /* 0x0000000000240947 */ /* 0x000fea0003800000 */
.L_x_4:
[----:B------:R-:W-:Y:S05]  /*0190*/  NANOSLEEP 0x64 ;  /* 0x000000640000795d */ /* 0x000fea0003800000 */
[----:B------:R-:W-:-:S05]  /*01a0*/  UMOV UR5, 0x4 ;  /* 0x0000000400057882 */ /* 0x000fca0000000000 */
[----:B------:R-:W-:Y:S04]  /*01b0*/  DEPBAR.LE SB1, 0x36 ;  /* 0x00009d800000791a */ /* 0x000fe80000000000 */
[----:B------:R-:W1:Y:S02]  /*01c0*/  UTCATOMSWS.FIND_AND_SET.ALIGN UP0, UR5, UR5 ;  /* 0x00000005000575e3 */ /* 0x000e640008000800 */
[----:B-1----:R-:W-:-:S04]  /*01d0*/  PLOP3.LUT P0, PT, PT, PT, UP0, 0x80, 0x8 ;  /* 0x000000000008781c */ /* 0x002fc80003f0f008 */
[----:B------:R-:W-:-:S04]  /*01e0*/  SEL R2, RZ, 0xffffffff, !P0 ;  /* 0xffffffffff027807 */ /* 0x000fc80004000000 */
[----:B------:R-:W-:Y:S01]  /*01f0*/  ISETP.NE.AND P0, PT, R2, RZ, PT ;  /* 0x000000ff0200720c */ /* 0x000fe20003f05270 */
[----:B------:R-:W-:-:S12]  /*0200*/  IMAD.U32 R2, RZ, RZ, UR5 ;  /* 0x00000005ff027e24 */ /* 0x000fd8000f8e00ff */
[----:B------:R-:W-:Y:S05]  /*0210*/  @!P0 BRA `(.L_x_4) ;  /* 0xfffffffc00dc8947 */ /* 0x000fea000383ffff */
.L_x_3:
[C---:B------:R-:W-:Y:S01]  /*0220*/  VIADD R4, R2.reuse, 0x10 ;  /* 0x0000001002047836 */ /* 0x040fe20000000000 */
[----:B------:R-:W-:Y:S01]  /*0230*/  UMOV UR5, 0x50 ;  /* 0x0000005000057882 */ /* 0x000fe20000000000 */
[----:B------:R-:W-:Y:S01]  /*0240*/  SHF.L.U32 R3, R3, R2, RZ ;  /* 0x0000000203037219 */ /* 0x000fe200000006ff */
[----:B------:R-:W-:Y:S01]  /*0250*/  ULEA UR5, UR6, UR5, 0x18 ;  /* 0x0000000506057291 */ /* 0x000fe2000f8ec0ff */
[----:B------:R-:W-:Y:S01]  /*0260*/  IMAD.SHL.U32 R2, R2, 0x20, RZ ;  /* 0x0000002002027824 */ /* 0x000fe200078e00ff */
[----:B------:R-:W-:-:S04]  /*0270*/  SHF.L.U32 R4, R5, R4, RZ ;  /* 0x0000000405047219 */ /* 0x000fc800000006ff */
[----:B------:R-:W-:-:S05]  /*0280*/  LOP3.LUT R3, R4, R3, RZ, 0xfc, !PT ;  /* 0x0000000304037212 */ /* 0x000fca00078efcff */
[----:B------:R1:W-:Y:S04]  /*0290*/  ATOMS.OR RZ, [UR5], R3 ;  /* 0x00000003ffff798c */ /* 0x0003e8000b000005 */
[----:B------:R1:W-:Y:S01]  /*02a0*/  STS [UR4], R2 ;  /* 0x00000002ff007988 */ /* 0x0003e20008000804 */
[----:B------:R-:W-:Y:S05]  /*02b0*/  BRA `(.L_x_2) ;  /* 0x0000000000107947 */ /* 0x000fea0003800000 */
.L_x_1:
[----:B------:R-:W-:Y:S01]  /*02c0*/  IMAD.MOV.U32 R3, RZ, RZ, -0x1 ;  /* 0xffffffffff037424 */ /* 0x000fe200078e00ff */
[----:B------:R-:W-:-:S04]  /*02d0*/  MOV R2, 0x300 ;  /* 0x0000030000027802 */ /* 0x000fc80000000f00 */
[----:B------:R1:W-:Y:S03]  /*02e0*/  STS [UR4], R3 ;  /* 0x00000003ff007988 */ /* 0x0003e60008000804 */
[----:B01----:R-:W-:Y:S05]  /*02f0*/  CALL.REL.NOINC `($__internal_1_$__cuda_sm10x_tcgen05_guardrail_trap_phase_invalid_during_alloc) ;  /* 0x0000006400587944 */ /* 0x003fea0003c00000 */
.L_x_2:
[----:B------:R-:W-:Y:S05]  /*0300*/  WARPSYNC.ALL ;  /* 0x0000000000007948 */ /* 0x000fea0003800000 */
[----:B------:R-:W-:Y:S01]  /*0310*/  NOP ;  /* 0x0000000000007918 */ /* 0x000fe20000000000 */
.L_x_0:
[----:B------:R-:W2:Y:S01]  /*0320*/  S2R R41, SR_CTAID.X ;  /* 0x0000000000297919 */ /* 0x000ea20000002500 */
[----:B------:R-:W3:Y:S01]  /*0330*/  S2UR UR6, SR_CTAID.Y ;  /* 0x00000000000679c3 */ /* 0x000ee20000002600 */
[----:B------:R-:W3:Y:S01]  /*0340*/  LDCU.64 UR4, c[0x0][0x3b0] ;  /* 0x00007600ff0477ac */ /* 0x000ee20008000a00 */
[----:B------:R-:W-:Y:S01]  /*0350*/  SHF.R.U32.HI R5, RZ, 0x6, R0 ;  /* 0x00000006ff057819 */ /* 0x000fe20000011600 */
[----:B------:R-:W-:-:S03]  /*0360*/  UMOV UR7, 0x400 ;  /* 0x0000040000077882 */ /* 0x000fc60000000000 */
[----:B------:R-:W-:Y:S01]  /*0370*/  SGXT.U32 R5, R5, 0x2 ;  /* 0x000000020505781a */ /* 0x000fe20000000000 */
[----:B------:R-:W4:Y:S01]  /*0380*/  LDCU.64 UR26, c[0x0][0x358] ;  /* 0x00006b00ff1a77ac */ /* 0x000f220008000a00 */
[----:B------:R-:W1:Y:S08]  /*0390*/  S2UR UR8, SR_CgaCtaId ;  /* 0x00000000000879c3 */ /* 0x000e700000008800 */
[----:B------:R-:W0:Y:S08]  /*03a0*/  LDC R12, c[0x0][0x3b8] ;  /* 0x0000ee00ff0c7b82 */ /* 0x000e300000000800 */
[----:B------:R-:W4:Y:S01]  /*03b0*/  LDC.64 R10, c[0x0][0x380] ;  /* 0x0000e000ff0a7b82 */ /* 0x000f220000000a00 */
[----:B---3--:R-:W-:Y:S01]  /*03c0*/  UIMAD UR4, UR6, UR4, URZ ;  /* 0x00000004060472a4 */ /* 0x008fe2000f8e02ff */
[----:B--2---:R-:W-:Y:S01]  /*03d0*/  IMAD.SHL.U32 R41, R41, 0x40, RZ ;  /* 0x0000004029297824 */ /* 0x004fe200078e00ff */
[----:B-1----:R-:W-:-:S05]  /*03e0*/  ULEA UR7, UR8, UR7, 0x18 ;  /* 0x0000000708077291 */ /* 0x002fca000f8ec0ff */
[----:B------:R-:W-:Y:S01]  /*03f0*/  BAR.SYNC.DEFER_BLOCKING 0x0 ;  /* 0x0000000000007b1d */ /* 0x000fe20000010000 */
[----:B------:R-:W-:Y:S02]  /*0400*/  LOP3.LUT R2, R41, 0x3f, R0, 0xf8, !PT ;  /* 0x0000003f29027812 */ /* 0x000fe400078ef800 */
[----:B------:R-:W-:-:S05]  /*0410*/  LEA.HI R9, R0, 0x1c, RZ, 0x1a ;  /* 0x0000001c00097811 */ /* 0x000fca00078fd0ff */
[----:B------:R-:W1:Y:S01]  /*0420*/  LDC.64 R52, c[0x0][0x3c0] ;  /* 0x0000f000ff347b82 */ /* 0x000e620000000a00 */
[----:B0-----:R-:W-:Y:S02]  /*0430*/  IMAD R5, R5, R12, RZ ;  /* 0x0000000c05057224 */ /* 0x001fe400078e02ff */
[----:B------:R-:W-:Y:S01]  /*0440*/  IMAD R3, R2, UR5, RZ ;  /* 0x0000000502037c24 */ /* 0x000fe2000f8e02ff */
[----:B------:R-:W-:-:S04]  /*0450*/  USHF.R.S32.HI UR5, URZ, 0x1f, UR4 ;  /* 0x0000001fff057899 */ /* 0x000fc80008011404 */
[----:B------:R-:W-:Y:S02]  /*0460*/  SHF.R.S32.HI R8, RZ, 0x1f, R3 ;  /* 0x0000001fff087819 */ /* 0x000fe40000011403 */
[----:B----4-:R-:W-:Y:S01]  /*0470*/  IADD3 R10, P0, P1, R3, UR4, R10 ;  /* 0x00000004030a7c10 */ /* 0x010fe2000f91e00a */
[----:B------:R-:W-:Y:S01]  /*0480*/  IMAD R9, R9, R12, RZ ;  /* 0x0000000c09097224 */ /* 0x000fe200078e02ff */
[----:B------:R-:W-:Y:S01]  /*0490*/  LEA.HI R3, R0, 0xc, RZ, 0x1a ;  /* 0x0000000c00037811 */ /* 0x000fe200078fd0ff */
[----:B------:R-:W0:Y:S01]  /*04a0*/  LDCU UR4, c[0x0][0x3c8] ;  /* 0x00007900ff0477ac */ /* 0x000e220008000800 */
[----:B------:R-:W-:Y:S01]  /*04b0*/  IADD3.X R8, PT, PT, R8, UR5, R11, P0, P1 ;  /* 0x0000000508087c10 */ /* 0x000fe200087e240b */
[C---:B------:R-:W-:Y:S01]  /*04c0*/  IMAD R11, R12.reuse, 0x4, R5 ;  /* 0x000000040c0b7824 */ /* 0x040fe200078e0205 */
[C---:B------:R-:W-:Y:S01]  /*04d0*/  IADD3 R4, P0, PT, R5.reuse, R10, RZ ;  /* 0x0000000a05047210 */ /* 0x040fe20007f1e0ff */
[----:B------:R-:W2:Y:S02]  /*04e0*/  LDS R40, [UR7] ;  /* 0x00000007ff287984 */ /* 0x000ea40008000800 */
[----:B------:R-:W-:Y:S01]  /*04f0*/  IMAD R23, R12, 0x4, R11 ;  /* 0x000000040c177824 */ /* 0x000fe200078e020b */
[----:B------:R-:W-:Y:S01]  /*0500*/  LEA.HI.X.SX32 R5, R5, R8, 0x1, P0 ;  /* 0x0000000805057211 */ /* 0x000fe200000f0eff */
[----:B------:R-:W-:Y:S01]  /*0510*/  BAR.SYNC.DEFER_BLOCKING 0x0 ;  /* 0x0000000000007b1d */ /* 0x000fe20000010000 */
[----:B------:R-:W-:Y:S01]  /*0520*/  IADD3 R14, P0, PT, R11, R10, RZ ;  /* 0x0000000a0b0e7210 */ /* 0x000fe20007f1e0ff */
[----:B------:R-:W-:Y:S01]  /*0530*/  IMAD R13, R3, R12, RZ ;  /* 0x0000000c030d7224 */ /* 0x000fe200078e02ff */
[----:B------:R-:W-:-:S02]  /*0540*/  IADD3 R6, P1, PT, R23, R10, RZ ;  /* 0x0000000a17067210 */ /* 0x000fc40007f3e0ff */
[----:B------:R-:W-:Y:S02]  /*0550*/  LEA.HI.X.SX32 R15, R11, R8, 0x1, P0 ;  /* 0x000000080b0f7211 */ /* 0x000fe400000f0eff */
[----:B------:R-:W-:Y:S02]  /*0560*/  IADD3 R18, P0, PT, R9, R10, RZ ;  /* 0x0000000a09127210 */ /* 0x000fe40007f1e0ff */
[----:B------:R-:W-:Y:S02]  /*0570*/  LEA.HI.X.SX32 R7, R23, R8, 0x1, P1 ;  /* 0x0000000817077211 */ /* 0x000fe400008f0eff */
[----:B------:R-:W-:Y:S02]  /*0580*/  IADD3 R16, P1, PT, R13, R10, RZ ;  /* 0x0000000a0d107210 */ /* 0x000fe40007f3e0ff */
[----:B------:R-:W-:Y:S02]  /*0590*/  LEA.HI.X.SX32 R19, R9, R8, 0x1, P0 ;  /* 0x0000000809137211 */ /* 0x000fe400000f0eff */
[----:B------:R-:W-:-:S02]  /*05a0*/  LEA.HI R9, R0, 0x3c, RZ, 0x1a ;  /* 0x0000003c00097811 */ /* 0x000fc400078fd0ff */
[C---:B------:R-:W-:Y:S02]  /*05b0*/  LEA.HI R3, R0.reuse, 0x2c, RZ, 0x1a ;  /* 0x0000002c00037811 */ /* 0x040fe400078fd0ff */
[----:B------:R-:W-:Y:S01]  /*05c0*/  LEA.HI.X.SX32 R17, R13, R8, 0x1, P1 ;  /* 0x000000080d117211 */ /* 0x000fe200008f0eff */
[-C--:B------:R-:W-:Y:S01]  /*05d0*/  IMAD R25, R9, R12.reuse, RZ ;  /* 0x0000000c09197224 */ /* 0x080fe200078e02ff */
[C---:B------:R-:W-:Y:S01]  /*05e0*/  LEA.HI R13, R0.reuse, 0x5c, RZ, 0x1a ;  /* 0x0000005c000d7811 */ /* 0x040fe200078fd0ff */
[----:B------:R-:W-:Y:S02]  /*05f0*/  IMAD R21, R3, R12, RZ ;  /* 0x0000000c03157224 */ /* 0x000fe400078e02ff */
[----:B------:R3:W5:Y:S01]  /*0600*/  LDG.E.U8 R3, desc[UR26][R14.64] ;  /* 0x0000001a0e037981 */ /* 0x000762000c1e1100 */
[----:B------:R-:W-:Y:S02]  /*0610*/  LEA.HI R11, R0, 0x4c, RZ, 0x1a ;  /* 0x0000004c000b7811 */ /* 0x000fe400078fd0ff */
[-C--:B------:R-:W-:Y:S01]  /*0620*/  IADD3 R24, P0, PT, R25, R10.reuse, RZ ;  /* 0x0000000a19187210 */ /* 0x080fe20007f1e0ff */
[----:B------:R-:W5:Y:S01]  /*0630*/  LDG.E.U8 R6, desc[UR26][R6.64] ;  /* 0x0000001a06067981 */ /* 0x000f62000c1e1100 */
[----:B------:R-:W-:-:S03]  /*0640*/  IADD3 R20, P1, PT, R21, R10, RZ ;  /* 0x0000000a15147210 */ /* 0x000fc60007f3e0ff */
[----:B------:R-:W5:Y:S01]  /*0650*/  LDG.E.U8 R4, desc[UR26][R4.64] ;  /* 0x0000001a04047981 */ /* 0x000f62000c1e1100 */
[-C--:B---3--:R-:W-:Y:S01]  /*0660*/  IMAD R15, R13, R12.reuse, RZ ;  /* 0x0000000c0d0f7224 */ /* 0x088fe200078e02ff */
[----:B------:R-:W-:Y:S01]  /*0670*/  LEA.HI R13, R0, 0x7c, RZ, 0x1a ;  /* 0x0000007c000d7811 */ /* 0x000fe200078fd0ff */
[----:B------:R-:W-:Y:S01]  /*0680*/  IMAD R27, R11, R12, RZ ;  /* 0x0000000c0b1b7224 */ /* 0x000fe200078e02ff */
[----:B------:R-:W-:Y:S01]  /*0690*/  LEA.HI.X.SX32 R25, R25, R8, 0x1, P0 ;  /* 0x0000000819197211 */ /* 0x000fe200000f0eff */
[----:B------:R3:W5:Y:S01]  /*06a0*/  LDG.E.U8 R7, desc[UR26][R18.64] ;  /* 0x0000001a12077981 */ /* 0x000762000c1e1100 */
[----:B------:R-:W-:Y:S02]  /*06b0*/  IADD3 R14, P0, PT, R15, R10, RZ ;  /* 0x0000000a0f0e7210 */ /* 0x000fe40007f1e0ff */
[----:B------:R-:W-:Y:S01]  /*06c0*/  LEA.HI.X.SX32 R21, R21, R8, 0x1, P1 ;  /* 0x0000000815157211 */ /* 0x000fe200008f0eff */
[----:B------:R-:W-:Y:S01]  /*06d0*/  IMAD R23, R12, 0x8, R23 ;  /* 0x000000080c177824 */ /* 0x000fe200078e0217 */
[----:B------:R-:W-:Y:S01]  /*06e0*/  LEA.HI R11, R0, 0x6c, RZ, 0x1a ;  /* 0x0000006c000b7811 */ /* 0x000fe200078fd0ff */
[----:B------:R4:W5:Y:S01]  /*06f0*/  LDG.E.U8 R5, desc[UR26][R16.64] ;  /* 0x0000001a10057981 */ /* 0x000962000c1e1100 */
[----:B---3--:R-:W-:Y:S01]  /*0700*/  IMAD R19, R13, R12, RZ ;  /* 0x0000000c0d137224 */ /* 0x008fe200078e02ff */
[----:B------:R-:W-:-:S02]  /*0710*/  LEA.HI.X.SX32 R15, R15, R8, 0x1, P0 ;  /* 0x000000080f0f7211 */ /* 0x000fc400000f0eff */
[----:B------:R3:W5:Y:S01]  /*0720*/  LDG.E.U8 R9, desc[UR26][R20.64] ;  /* 0x0000001a14097981 */ /* 0x000762000c1e1100 */
[-C--:B------:R-:W-:Y:S02]  /*0730*/  IADD3 R26, P1, PT, R27, R10.reuse, RZ ;  /* 0x0000000a1b1a7210 */ /* 0x080fe40007f3e0ff */
[----:B------:R-:W-:Y:S01]  /*0740*/  IADD3 R18, P0, PT, R19, R10, RZ ;  /* 0x0000000a13127210 */ /* 0x000fe20007f1e0ff */
[----:B----4-:R-:W-:Y:S01]  /*0750*/  IMAD R17, R11, R12, RZ ;  /* 0x0000000c0b117224 */ /* 0x010fe200078e02ff */
[-C--:B------:R-:W-:Y:S01]  /*0760*/  LEA.HI.X.SX32 R27, R27, R8.reuse, 0x1, P1 ;  /* 0x000000081b1b7211 */ /* 0x080fe200008f0eff */
[----:B------:R4:W5:Y:S01]  /*0770*/  LDG.E.U8 R11, desc[UR26][R24.64] ;  /* 0x0000001a180b7981 */ /* 0x000962000c1e1100 */
[----:B------:R-:W-:Y:S01]  /*0780*/  LEA.HI.X.SX32 R19, R19, R8, 0x1, P0 ;  /* 0x0000000813137211 */ /* 0x000fe200000f0eff */
[C---:B---3--:R-:W-:Y:S01]  /*0790*/  IMAD R21, R12.reuse, 0x4, R23 ;  /* 0x000000040c157824 */ /* 0x048fe200078e0217 */
[C---:B------:R-:W-:Y:S01]  /*07a0*/  IADD3 R22, P0, PT, R23.reuse, R10, RZ ;  /* 0x0000000a17167210 */ /* 0x040fe20007f1e0ff */
[----:B------:R3:W5:Y:S02]  /*07b0*/  LDG.E.U8 R13, desc[UR26][R26.64] ;  /* 0x0000001a1a0d7981 */ /* 0x000764000c1e1100 */
[C---:B----4-:R-:W-:Y:S01]  /*07c0*/  IMAD R25, R12.reuse, 0x4, R21 ;  /* 0x000000040c197824 */ /* 0x050fe200078e0215 */
[----:B------:R-:W-:Y:S01]  /*07d0*/  LEA.HI.X.SX32 R23, R23, R8, 0x1, P0 ;  /* 0x0000000817177211 */ /* 0x000fe200000f0eff */
[----:B------:R-:W5:Y:S01]  /*07e0*/  LDG.E.U8 R19, desc[UR26][R18.64] ;  /* 0x0000001a12137981 */ /* 0x000f62000c1e1100 */
[----:B------:R-:W-:Y:S01]  /*07f0*/  IADD3 R20, P0, PT, R21, R10, RZ ;  /* 0x0000000a15147210 */ /* 0x000fe20007f1e0ff */
[----:B---3--:R-:W-:-:S03]  /*0800*/  IMAD R27, R12, 0x8, R25 ;  /* 0x000000080c1b7824 */ /* 0x008fc600078e0219 */
[----:B------:R-:W-:Y:S01]  /*0810*/  LEA.HI.X.SX32 R21, R21, R8, 0x1, P0 ;  /* 0x0000000815157211 */ /* 0x000fe200000f0eff */
[----:B------:R-:W5:Y:S01]  /*0820*/  LDG.E.U8 R15, desc[UR26][R14.64] ;  /* 0x0000001a0e0f7981 */ /* 0x000f62000c1e1100 */
[C---:B------:R-:W-:Y:S01]  /*0830*/  IMAD R29, R12.reuse, 0x4, R27 ;  /* 0x000000040c1d7824 */ /* 0x040fe200078e021b */
[-C--:B------:R-:W-:Y:S02]  /*0840*/  IADD3 R26, P0, PT, R27, R10.reuse, RZ ;  /* 0x0000000a1b1a7210 */ /* 0x080fe40007f1e0ff */
[----:B------:R-:W-:Y:S01]  /*0850*/  IADD3 R16, P1, PT, R17, R10, RZ ;  /* 0x0000000a11107210 */ /* 0x000fe20007f3e0ff */
[C---:B------:R-:W-:Y:S01]  /*0860*/  IMAD R31, R12.reuse, 0x4, R29 ;  /* 0x000000040c1f7824 */ /* 0x040fe200078e021d */
[----:B------:R-:W-:Y:S01]  /*0870*/  LEA.HI.X.SX32 R27, R27, R8, 0x1, P0 ;  /* 0x000000081b1b7211 */ /* 0x000fe200000f0eff */
[----:B------:R-:W5:Y:S01]  /*0880*/  LDG.E.U8 R21, desc[UR26][R20.64] ;  /* 0x0000001a14157981 */ /* 0x000f62000c1e1100 */
[----:B------:R-:W-:Y:S01]  /*0890*/  IADD3 R28, P0, PT, R29, R10, RZ ;  /* 0x0000000a1d1c7210 */ /* 0x000fe20007f1e0ff */
[----:B------:R-:W-:-:S02]  /*08a0*/  IMAD R33, R12, 0x8, R31 ;  /* 0x000000080c217824 */ /* 0x000fc400078e021f */
[----:B------:R3:W5:Y:S01]  /*08b0*/  LDG.E.U8 R18, desc[UR26][R26.64] ;  /* 0x0000001a1a127981 */ /* 0x000762000c1e1100 */
[----:B------:R-:W-:Y:S01]  /*08c0*/  LEA.HI.X.SX32 R29, R29, R8, 0x1, P0 ;  /* 0x000000081d1d7211 */ /* 0x000fe200000f0eff */
[C---:B------:R-:W-:Y:S01]  /*08d0*/  IMAD R35, R12.reuse, 0x4, R33 ;  /* 0x000000040c237824 */ /* 0x040fe200078e0221 */
[C---:B------:R-:W-:Y:S01]  /*08e0*/  IADD3 R30, P0, PT, R31.reuse, R10, RZ ;  /* 0x0000000a1f1e7210 */ /* 0x040fe20007f1e0ff */
[----:B------:R-:W5:Y:S02]  /*08f0*/  LDG.E.U8 R14, desc[UR26][R22.64] ;  /* 0x0000001a160e7981 */ /* 0x000f64000c1e1100 */
[C---:B------:R-:W-:Y:S01]  /*0900*/  IMAD R37, R12.reuse, 0x4, R35 ;  /* 0x000000040c257824 */ /* 0x040fe200078e0223 */
[----:B------:R-:W-:Y:S02]  /*0910*/  LEA.HI.X.SX32 R31, R31, R8, 0x1, P0 ;  /* 0x000000081f1f7211 */ /* 0x000fe400000f0eff */
[----:B------:R-:W-:Y:S01]  /*0920*/  IADD3 R32, P0, PT, R33, R10, RZ ;  /* 0x0000000a21207210 */ /* 0x000fe20007f1e0ff */
[----:B---3--:R-:W-:Y:S01]  /*0930*/  IMAD R27, R12, 0x8, R37 ;  /* 0x000000080c1b7824 */ /* 0x008fe200078e0225 */
[-C--:B------:R-:W-:Y:S01]  /*0940*/  LEA.HI.X.SX32 R17, R17, R8.reuse, 0x1, P1 ;  /* 0x0000000811117211 */ /* 0x080fe200008f0eff */
[----:B------:R-:W5:Y:S01]  /*0950*/  LDG.E.U8 R20, desc[UR26][R30.64] ;  /* 0x0000001a1e147981 */ /* 0x000f62000c1e1100 */
[----:B------:R-:W-:-:S02]  /*0960*/  LEA.HI.X.SX32 R33, R33, R8, 0x1, P0 ;  /* 0x0000000821217211 */ /* 0x000fc400000f0eff */
[C---:B------:R-:W-:Y:S01]  /*0970*/  IADD3 R36, P0, PT, R37.reuse, R10, RZ ;  /* 0x0000000a25247210 */ /* 0x040fe20007f1e0ff */
[----:B------:R3:W5:Y:S03]  /*0980*/  LDG.E.U8 R23, desc[UR26][R28.64] ;  /* 0x0000001a1c177981 */ /* 0x000766000c1e1100 */
[----:B------:R-:W-:Y:S01]  /*0990*/  LEA.HI.X.SX32 R37, R37, R8, 0x1, P0 ;  /* 0x0000000825257211 */ /* 0x000fe200000f0eff */
[----:B------:R-:W5:Y:S01]  /*09a0*/  LDG.E.U8 R17, desc[UR26][R16.64] ;  /* 0x0000001a10117981 */ /* 0x000f62000c1e1100 */
[-C--:B------:R-:W-:Y:S02]  /*09b0*/  IADD3 R38, P0, PT, R27, R10.reuse, RZ ;  /* 0x0000000a1b267210 */ /* 0x080fe40007f1e0ff */
[----:B------:R-:W-:Y:S01]  /*09c0*/  IADD3 R24, P1, PT, R25, R10, RZ ;  /* 0x0000000a19187210 */ /* 0x000fe20007f3e0ff */
[----:B------:R4:W5:Y:S01]  /*09d0*/  LDG.E.U8 R22, desc[UR26][R32.64] ;  /* 0x0000001a20167981 */ /* 0x000962000c1e1100 */
[----:B---3--:R-:W-:Y:S01]  /*09e0*/  IMAD R29, R12, 0x4, R27 ;  /* 0x000000040c1d7824 */ /* 0x008fe200078e021b */
[----:B------:R-:W-:-:S02]  /*09f0*/  LEA.HI.X.SX32 R39, R27, R8, 0x1, P0 ;  /* 0x000000081b277211 */ /* 0x000fc400000f0eff */
[----:B------:R-:W-:Y:S01]  /*0a00*/  LEA.HI.X.SX32 R25, R25, R8, 0x1, P1 ;  /* 0x0000000819197211 */ /* 0x000fe200008f0eff */
[C---:B------:R-:W-:Y:S01]  /*0a10*/  IMAD R27, R12.reuse, 0x4, R29 ;  /* 0x000000040c1b7824 */ /* 0x040fe200078e021d */
[-C--:B------:R-:W-:Y:S01]  /*0a20*/  IADD3 R34, P1, PT, R35, R10.reuse, RZ ;  /* 0x0000000a23227210 */ /* 0x080fe20007f3e0ff */
[----:B------:R-:W5:Y:S01]  /*0a30*/  LDG.E.U8 R26, desc[UR26][R38.64] ;  /* 0x0000001a261a7981 */ /* 0x000f62000c1e1100 */
[----:B------:R-:W-:Y:S01]  /*0a40*/  IADD3 R42, P0, PT, R29, R10, RZ ;  /* 0x0000000a1d2a7210 */ /* 0x000fe20007f1e0ff */
[C---:B------:R-:W-:Y:S01]  /*0a50*/  IMAD R31, R12.reuse, 0x8, R27 ;  /* 0x000000080c1f7824 */ /* 0x040fe200078e021b */
[-C--:B------:R-:W-:Y:S01]  /*0a60*/  LEA.HI.X.SX32 R35, R35, R8.reuse, 0x1, P1 ;  /* 0x0000000823237211 */ /* 0x080fe200008f0eff */
[----:B------:R-:W5:Y:S01]  /*0a70*/  LDG.E.U8 R16, desc[UR26][R24.64] ;  /* 0x0000001a18107981 */ /* 0x000f62000c1e1100 */
[----:B------:R-:W-:Y:S01]  /*0a80*/  LEA.HI.X.SX32 R43, R29, R8, 0x1, P0 ;  /* 0x000000081d2b7211 */ /* 0x000fe200000f0eff */
[----:B------:R-:W-:Y:S01]  /*0a90*/  IMAD R29, R12, 0x4, R31 ;  /* 0x000000040c1d7824 */ /* 0x000fe200078e021f */
[C---:B------:R-:W-:Y:S01]  /*0aa0*/  IADD3 R30, P0, PT, R31.reuse, R10, RZ ;  /* 0x0000000a1f1e7210 */ /* 0x040fe20007f1e0ff */
[----:B------:R3:W5:Y:S03]  /*0ab0*/  LDG.E.U8 R25, desc[UR26][R34.64] ;  /* 0x0000001a22197981 */ /* 0x000766000c1e1100 */
[----:B------:R-:W-:-:S02]  /*0ac0*/  LEA.HI.X.SX32 R31, R31, R8, 0x1, P0 ;  /* 0x000000081f1f7211 */ /* 0x000fc400000f0eff */
[-C--:B----4-:R-:W-:Y:S01]  /*0ad0*/  IADD3 R32, P0, PT, R29, R10.reuse, RZ ;  /* 0x0000000a1d207210 */ /* 0x090fe20007f1e0ff */
[----:B------:R4:W5:Y:S01]  /*0ae0*/  LDG.E.U8 R24, desc[UR26][R36.64] ;  /* 0x0000001a24187981 */ /* 0x000962000c1e1100 */
[C---:B---3--:R-:W-:Y:S01]  /*0af0*/  IMAD R35, R12.reuse, 0x4, R29 ;  /* 0x000000040c237824 */ /* 0x048fe200078e021d */
[----:B------:R-:W-:Y:S02]  /*0b00*/  IADD3 R44, P1, PT, R27, R10, RZ ;  /* 0x0000000a1b2c7210 */ /* 0x000fe40007f3e0ff */
[----:B------:R-:W5:Y:S01]  /*0b10*/  LDG.E.U8 R30, desc[UR26][R30.64] ;  /* 0x0000001a1e1e7981 */ /* 0x000f62000c1e1100 */
[C---:B----4-:R-:W-:Y:S01]  /*0b20*/  IMAD R37, R12.reuse, 0x8, R35 ;  /* 0x000000080c257824 */ /* 0x050fe200078e0223 */
[----:B------:R-:W-:Y:S02]  /*0b30*/  LEA.HI.X.SX32 R33, R29, R8, 0x1, P0 ;  /* 0x000000081d217211 */ /* 0x000fe400000f0eff */
[----:B------:R-:W-:Y:S01]  /*0b40*/  IADD3 R34, P0, PT, R35, R10, RZ ;  /* 0x0000000a23227210 */ /* 0x000fe20007f1e0ff */
[----:B------:R-:W-:Y:S01]  /*0b50*/  IMAD R39, R12, 0x4, R37 ;  /* 0x000000040c277824 */ /* 0x000fe200078e0225 */
[-C--:B------:R-:W-:Y:S01]  /*0b60*/  LEA.HI.X.SX32 R45, R27, R8.reuse, 0x1, P1 ;  /* 0x000000081b2d7211 */ /* 0x080fe200008f0eff */
[----:B------:R-:W5:Y:S01]  /*0b70*/  LDG.E.U8 R29, desc[UR26][R32.64] ;  /* 0x0000001a201d7981 */ /* 0x000f62000c1e1100 */
[----:B------:R-:W-:-:S03]  /*0b80*/  LEA.HI.X.SX32 R35, R35, R8, 0x1, P0 ;  /* 0x0000000823237211 */ /* 0x000fc600000f0eff */
[----:B------:R3:W5:Y:S01]  /*0b90*/  LDG.E.U8 R27, desc[UR26][R42.64] ;  /* 0x0000001a2a1b7981 */ /* 0x000762000c1e1100 */
[----:B------:R-:W-:-:S03]  /*0ba0*/  IADD3 R36, P0, PT, R37, R10, RZ ;  /* 0x0000000a25247210 */ /* 0x000fc60007f1e0ff */
[----:B------:R4:W5:Y:S01]  /*0bb0*/  LDG.E.U8 R28, desc[UR26][R44.64] ;  /* 0x0000001a2c1c7981 */ /* 0x000962000c1e1100 */
[----:B------:R-:W-:-:S03]  /*0bc0*/  IADD3 R38, P1, PT, R39, R10, RZ ;  /* 0x0000000a27267210 */ /* 0x000fc60007f3e0ff */
[----:B------:R0:W5:Y:S01]  /*0bd0*/  LDG.E.U8 R80, desc[UR26][R34.64] ;  /* 0x0000001a22507981 */ /* 0x000162000c1e1100 */
[----:B---3--:R-:W-:Y:S01]  /*0be0*/  IMAD R43, R12, 0x4, R39 ;  /* 0x000000040c2b7824 */ /* 0x008fe200078e0227 */
[----:B------:R-:W-:-:S03]  /*0bf0*/  LEA.HI.X.SX32 R37, R37, R8, 0x1, P0 ;  /* 0x0000000825257211 */ /* 0x000fc600000f0eff */
[C---:B----4-:R-:W-:Y:S01]  /*0c00*/  IMAD R45, R12.reuse, 0x8, R43 ;  /* 0x000000080c2d7824 */ /* 0x050fe200078e022b */
[C---:B------:R-:W-:Y:S01]  /*0c10*/  IADD3 R42, P0, PT, R43.reuse, R10, RZ ;  /* 0x0000000a2b2a7210 */ /* 0x040fe20007f1e0ff */
[----:B------:R-:W5:Y:S02]  /*0c20*/  LDG.E.U8 R82, desc[UR26][R36.64] ;  /* 0x0000001a24527981 */ /* 0x000f64000c1e1100 */
[C---:B------:R-:W-:Y:S01]  /*0c30*/  IMAD R31, R12.reuse, 0x4, R45 ;  /* 0x000000040c1f7824 */ /* 0x040fe200078e022d */
[----:B------:R-:W-:Y:S02]  /*0c40*/  LEA.HI.X.SX32 R43, R43, R8, 0x1, P0 ;  /* 0x000000082b2b7211 */ /* 0x000fe400000f0eff */
[----:B------:R-:W-:Y:S01]  /*0c50*/  IADD3 R32, P0, PT, R45, R10, RZ ;  /* 0x0000000a2d207210 */ /* 0x000fe20007f1e0ff */
[----:B------:R-:W-:Y:S01]  /*0c60*/  IMAD R47, R12, 0x4, R31 ;  /* 0x000000040c2f7824 */ /* 0x000fe200078e021f */
[-C--:B------:R-:W-:Y:S01]  /*0c70*/  LEA.HI.X.SX32 R39, R39, R8.reuse, 0x1, P1 ;  /* 0x0000000827277211 */ /* 0x080fe200008f0eff */
[----:B------:R-:W5:Y:S01]  /*0c80*/  LDG.E.U8 R84, desc[UR26][R42.64] ;  /* 0x0000001a2a547981 */ /* 0x000f62000c1e1100 */
[----:B------:R-:W-:-:S02]  /*0c90*/  LEA.HI.X.SX32 R33, R45, R8, 0x1, P0 ;  /* 0x000000082d217211 */ /* 0x000fc400000f0eff */
[-C--:B------:R-:W-:Y:S01]  /*0ca0*/  IADD3 R44, P1, PT, R31, R10.reuse, RZ ;  /* 0x0000000a1f2c7210 */ /* 0x080fe20007f3e0ff */
[----:B------:R3:W5:Y:S01]  /*0cb0*/  LDG.E.U8 R81, desc[UR26][R38.64] ;  /* 0x0000001a26517981 */ /* 0x000762000c1e1100 */
[----:B0-----:R-:W-:Y:S02]  /*0cc0*/  IADD3 R34, P0, PT, R47, R10, RZ ;  /* 0x0000000a2f227210 */ /* 0x001fe40007f1e0ff */
[-C--:B------:R-:W-:Y:S01]  /*0cd0*/  LEA.HI.X.SX32 R45, R31, R8.reuse, 0x1, P1 ;  /* 0x000000081f2d7211 */ /* 0x080fe200008f0eff */
[----:B------:R0:W5:Y:S01]  /*0ce0*/  LDG.E.U8 R86, desc[UR26][R32.64] ;  /* 0x0000001a20567981 */ /* 0x000162000c1e1100 */
[----:B------:R-:W-:Y:S02]  /*0cf0*/  LEA.HI.X.SX32 R35, R47, R8, 0x1, P0 ;  /* 0x000000082f237211 */ /* 0x000fe400000f0eff */
[----:B------:R-:W-:Y:S01]  /*0d00*/  SHF.R.U32.HI R8, RZ, 0x7, R0 ;  /* 0x00000007ff087819 */ /* 0x000fe20000011600 */
[----:B---3--:R-:W3:Y:S03]  /*0d10*/  LDC.64 R38, c[0x0][0x388] ;  /* 0x0000e200ff267b82 */ /* 0x008ee60000000a00 */
[----:B------:R-:W-:Y:S01]  /*0d20*/  SGXT.U32 R8, R8, 0x1 ;  /* 0x000000010808781a */ /* 0x000fe20000000000 */
[----:B------:R4:W5:Y:S04]  /*0d30*/  LDG.E.U8 R88, desc[UR26][R34.64] ;  /* 0x0000001a22587981 */ /* 0x000968000c1e1100 */
[----:B-1----:R-:W-:Y:S01]  /*0d40*/  IMAD R10, R8, R53, RZ ;  /* 0x00000035080a7224 */ /* 0x002fe200078e02ff */
[----:B------:R1:W5:Y:S03]  /*0d50*/  LDG.E.U8 R45, desc[UR26][R44.64] ;  /* 0x0000001a2c2d7981 */ /* 0x000366000c1e1100 */
[----:B------:R-:W-:Y:S01]  /*0d60*/  IMAD R12, R53, 0x2, R10 ;  /* 0x00000002350c7824 */ /* 0x000fe200078e020a */
[----:B------:R-:W-:-:S03]  /*0d70*/  LOP3.LUT R8, R0, 0x7f, RZ, 0xc0, !PT ;  /* 0x0000007f00087812 */ /* 0x000fc600078ec0ff */
[C---:B0-----:R-:W-:Y:S02]  /*0d80*/  IMAD R32, R53.reuse, 0x2, R12 ;  /* 0x0000000235207824 */ /* 0x041fe400078e020c */
[----:B------:R-:W-:Y:S02]  /*0d90*/  IMAD R8, R8, UR4, RZ ;  /* 0x0000000408087c24 */ /* 0x000fe4000f8e02ff */
[C---:B----4-:R-:W-:Y:S02]  /*0da0*/  IMAD R34, R53.reuse, 0x2, R32 ;  /* 0x0000000235227824 */ /* 0x050fe400078e0220 */
[----:B------:R-:W-:Y:S01]  /*0db0*/  IMAD R31, R52, UR6, RZ ;  /* 0x00000006341f7c24 */ /* 0x000fe2000f8e02ff */
[----:B------:R-:W-:Y:S01]  /*0dc0*/  SHF.R.U32.HI R33, RZ, 0x5, R0 ;  /* 0x00000005ff217819 */ /* 0x000fe20000011600 */
[C---:B------:R-:W-:Y:S01]  /*0dd0*/  IMAD R36, R53.reuse, 0x2, R34 ;  /* 0x0000000235247824 */ /* 0x040fe200078e0222 */
[----:B------:R-:W-:Y:S02]  /*0de0*/  SHF.R.S32.HI R35, RZ, 0x7, R0 ;  /* 0x00000007ff237819 */ /* 0x000fe40000011400 */
[----:B---3--:R-:W-:Y:S01]  /*0df0*/  IADD3 R47, P0, P1, R8, R38, R31 ;  /* 0x00000026082f7210 */ /* 0x008fe2000791e01f */
[----:B------:R-:W-:Y:S01]  /*0e00*/  IMAD R38, R53, 0x2, R36 ;  /* 0x0000000235267824 */ /* 0x000fe200078e0224 */
[----:B------:R-:W-:-:S02]  /*0e10*/  R2UR UR19, R33 ;  /* 0x00000000211372ca */ /* 0x000fc400000e0000 */
[----:B------:R-:W-:Y:S02]  /*0e20*/  SHF.R.S32.HI R33, RZ, 0x1f, R8 ;  /* 0x0000001fff217819 */ /* 0x000fe40000011408 */
[----:B-1----:R-:W-:Y:S01]  /*0e30*/  SHF.R.S32.HI R44, RZ, 0x1f, R31 ;  /* 0x0000001fff2c7819 */ /* 0x002fe2000001141f */
[----:B------:R-:W-:Y:S01]  /*0e40*/  IMAD R42, R53, 0x2, R38 ;  /* 0x00000002352a7824 */ /* 0x000fe200078e0226 */
[----:B------:R-:W-:Y:S02]  /*0e50*/  SGXT R8, R35, 0x1 ;  /* 0x000000012308781a */ /* 0x000fe40000000200 */
[----:B------:R-:W-:Y:S02]  /*0e60*/  IADD3.X R33, PT, PT, R33, R39, R44, P0, P1 ;  /* 0x0000002721217210 */ /* 0x000fe400007e242c */
[----:B------:R-:W-:Y:S01]  /*0e70*/  LOP3.LUT R39, R8, 0x90, RZ, 0xc0, !PT ;  /* 0x0000009008277812 */ /* 0x000fe200078ec0ff */
[----:B------:R-:W-:Y:S01]  /*0e80*/  IMAD R8, R53, 0x2, R42 ;  /* 0x0000000235087824 */ /* 0x000fe200078e022a */
[----:B--2---:R-:W-:-:S02]  /*0e90*/  R2UR UR33, R40 ;  /* 0x00000000282172ca */ /* 0x004fc400000e0000 */
[-C--:B------:R-:W-:Y:S01]  /*0ea0*/  IADD3 R78, P0, PT, R10, R47.reuse, RZ ;  /* 0x0000002f0a4e7210 */ /* 0x080fe20007f1e0ff */
[C---:B------:R-:W-:Y:S01]  /*0eb0*/  IMAD R40, R53.reuse, 0x2, R8 ;  /* 0x0000000235287824 */ /* 0x040fe200078e0208 */
[----:B------:R-:W-:Y:S02]  /*0ec0*/  IADD3 R76, P1, PT, R12, R47, RZ ;  /* 0x0000002f0c4c7210 */ /* 0x000fe40007f3e0ff */
[----:B------:R-:W-:Y:S01]  /*0ed0*/  LEA.HI.X.SX32 R79, R10, R33, 0x1, P0 ;  /* 0x000000210a4f7211 */ /* 0x000fe200000f0eff */
[C---:B------:R-:W-:Y:S01]  /*0ee0*/  IMAD R10, R53.reuse, 0x2, R40 ;  /* 0x00000002350a7824 */ /* 0x040fe200078e0228 */
[----:B------:R-:W-:Y:S02]  /*0ef0*/  IADD3 R74, P2, PT, R32, R47, RZ ;  /* 0x0000002f204a7210 */ /* 0x000fe40007f5e0ff */
[----:B------:R-:W-:Y:S01]  /*0f00*/  LEA.HI.X.SX32 R77, R12, R33, 0x1, P1 ;  /* 0x000000210c4d7211 */ /* 0x000fe200008f0eff */
[----:B------:R-:W-:Y:S01]  /*0f10*/  IMAD R12, R53, 0x2, R10 ;  /* 0x00000002350c7824 */ /* 0x000fe200078e020a */
[----:B------:R-:W-:-:S02]  /*0f20*/  IADD3 R70, P1, PT, R36, R47, RZ ;  /* 0x0000002f24467210 */ /* 0x000fc40007f3e0ff */
[----:B------:R-:W-:Y:S01]  /*0f30*/  LEA.HI.X.SX32 R75, R32, R33, 0x1, P2 ;  /* 0x00000021204b7211 */ /* 0x000fe200010f0eff */
[C---:B------:R-:W-:Y:S01]  /*0f40*/  IMAD R32, R53.reuse, 0x2, R12 ;  /* 0x0000000235207824 */ /* 0x040fe200078e020c */
[----:B------:R-:W-:Y:S02]  /*0f50*/  IADD3 R72, P0, PT, R34, R47, RZ ;  /* 0x0000002f22487210 */ /* 0x000fe40007f1e0ff */
[-C--:B------:R-:W-:Y:S02]  /*0f60*/  LEA.HI.X.SX32 R71, R36, R33.reuse, 0x1, P1 ;  /* 0x0000002124477211 */ /* 0x080fe400008f0eff */
[----:B------:R-:W-:Y:S01]  /*0f70*/  LEA.HI.X.SX32 R73, R34, R33, 0x1, P0 ;  /* 0x0000002122497211 */ /* 0x000fe200000f0eff */
[----:B------:R-:W-:Y:S01]  /*0f80*/  IMAD R34, R53, 0x2, R32 ;  /* 0x0000000235227824 */ /* 0x000fe200078e0220 */
[-C--:B------:R-:W-:Y:S02]  /*0f90*/  IADD3 R64, P1, PT, R8, R47.reuse, RZ ;  /* 0x0000002f08407210 */ /* 0x080fe40007f3e0ff */
[----:B------:R-:W-:-:S02]  /*0fa0*/  IADD3 R68, P2, PT, R38, R47, RZ ;  /* 0x0000002f26447210 */ /* 0x000fc40007f5e0ff */
[----:B------:R-:W-:Y:S02]  /*0fb0*/  IADD3 R66, P0, PT, R42, R47, RZ ;  /* 0x0000002f2a427210 */ /* 0x000fe40007f1e0ff */
[-C--:B------:R-:W-:Y:S01]  /*0fc0*/  LEA.HI.X.SX32 R65, R8, R33.reuse, 0x1, P1 ;  /* 0x0000002108417211 */ /* 0x080fe200008f0eff */
[C---:B------:R-:W-:Y:S01]  /*0fd0*/  IMAD R8, R53.reuse, 0x2, R34 ;  /* 0x0000000235087824 */ /* 0x040fe200078e0222 */
[-C--:B------:R-:W-:Y:S02]  /*0fe0*/  LEA.HI.X.SX32 R69, R38, R33.reuse, 0x1, P2 ;  /* 0x0000002126457211 */ /* 0x080fe400010f0eff */
[----:B------:R-:W-:Y:S01]  /*0ff0*/  LEA.HI.X.SX32 R67, R42, R33, 0x1, P0 ;  /* 0x000000212a437211 */ /* 0x000fe200000f0eff */
[----:B------:R-:W-:Y:S01]  /*1000*/  IMAD R36, R53, 0x2, R8 ;  /* 0x0000000235247824 */ /* 0x000fe200078e0208 */
[-C--:B------:R-:W-:Y:S02]  /*1010*/  IADD3 R62, P2, PT, R40, R47.reuse, RZ ;  /* 0x0000002f283e7210 */ /* 0x080fe40007f5e0ff */
[----:B------:R-:W-:-:S02]  /*1020*/  IADD3 R60, P0, PT, R10, R47, RZ ;  /* 0x0000002f0a3c7210 */ /* 0x000fc40007f1e0ff */
[-C--:B------:R-:W-:Y:S02]  /*1030*/  LEA.HI.X.SX32 R63, R40, R33.reuse, 0x1, P2 ;  /* 0x00000021283f7211 */ /* 0x080fe400010f0eff */
[----:B------:R-:W-:Y:S01]  /*1040*/  LEA.HI.X.SX32 R61, R10, R33, 0x1, P0 ;  /* 0x000000210a3d7211 */ /* 0x000fe200000f0eff */
[----:B------:R-:W-:Y:S01]  /*1050*/  IMAD R10, R53, 0x2, R36 ;  /* 0x00000002350a7824 */ /* 0x000fe200078e0224 */
[-C--:B------:R-:W-:Y:S02]  /*1060*/  IADD3 R58, P1, PT, R12, R47.reuse, RZ ;  /* 0x0000002f0c3a7210 */ /* 0x080fe40007f3e0ff */
[----:B------:R-:W-:Y:S02]  /*1070*/  IADD3 R56, P2, PT, R32, R47, RZ ;  /* 0x0000002f20387210 */ /* 0x000fe40007f5e0ff */
[-C--:B------:R-:W-:Y:S02]  /*1080*/  LEA.HI.X.SX32 R59, R12, R33.reuse, 0x1, P1 ;  /* 0x000000210c3b7211 */ /* 0x080fe400008f0eff */
[----:B------:R-:W-:-:S02]  /*1090*/  LEA.HI.X.SX32 R57, R32, R33, 0x1, P2 ;  /* 0x0000002120397211 */ /* 0x000fc400010f0eff */
[-C--:B------:R-:W-:Y:S02]  /*10a0*/  IADD3 R54, P0, PT, R34, R47.reuse, RZ ;  /* 0x0000002f22367210 */ /* 0x080fe40007f1e0ff */
[-C--:B------:R-:W-:Y:S02]  /*10b0*/  IADD3 R50, P1, PT, R8, R47.reuse, RZ ;  /* 0x0000002f08327210 */ /* 0x080fe40007f3e0ff */
[-C--:B------:R-:W-:Y:S02]  /*10c0*/  IADD3 R48, P2, PT, R36, R47.reuse, RZ ;  /* 0x0000002f24307210 */ /* 0x080fe40007f5e0ff */
[----:B------:R-:W-:Y:S02]  /*10d0*/  IADD3 R46, P4, PT, R10, R47, RZ ;  /* 0x0000002f0a2e7210 */ /* 0x000fe40007f9e0ff */
[-C--:B------:R-:W-:Y:S02]  /*10e0*/  LEA.HI.X.SX32 R55, R34, R33.reuse, 0x1, P0 ;  /* 0x0000002122377211 */ /* 0x080fe400000f0eff */
[----:B------:R-:W-:-:S02]  /*10f0*/  LEA.HI.X.SX32 R51, R8, R33, 0x1, P1 ;  /* 0x0000002108337211 */ /* 0x000fc400008f0eff */
[-C--:B------:R-:W-:Y:S02]  /*1100*/  LEA.HI.X.SX32 R49, R36, R33.reuse, 0x1, P2 ;  /* 0x0000002124317211 */ /* 0x080fe400010f0eff */
[----:B------:R-:W-:Y:S02]  /*1110*/  LEA.HI.X.SX32 R47, R10, R33, 0x1, P4 ;  /* 0x000000210a2f7211 */ /* 0x000fe400020f0eff */
[----:B------:R-:W-:Y:S01]  /*1120*/  LOP3.LUT R39, R39, 0x7f, R0, 0x78, !PT ;  /* 0x0000007f27277812 */ /* 0x000fe200078e7800 */
[----:B------:R-:W-:Y:S06]  /*1130*/  @P3 BRA `(.L_x_5) ;  /* 0x0000000000183947 */ /* 0x000fec0003800000 */
[----:B------:R-:W-:Y:S01]  /*1140*/  ELECT P0, URZ, PT ;  /* 0x0000000000ff782f */ /* 0x000fe20003800000 */
[----:B------:R-:W-:Y:S01]  /*1150*/  IMAD.MOV.U32 R8, RZ, RZ, 0x1 ;  /* 0x00000001ff087424 */ /* 0x000fe200078e00ff */
[----:B------:R-:W-:Y:S01]  /*1160*/  UMOV UR4, 0x40 ;  /* 0x0000004000047882 */ /* 0x000fe20000000000 */
[----:B------:R-:W-:Y:S01]  /*1170*/  UVIRTCOUNT.DEALLOC.SMPOOL 0x80 ;  /* 0x000000800000784c */ /* 0x000fe20000000000 */
[----:B------:R-:W-:-:S09]  /*1180*/  ULEA UR4, UR8, UR4, 0x18 ;  /* 0x0000000408047291 */ /* 0x000fd2000f8ec0ff */
[----:B------:R0:W-:Y:S03]  /*1190*/  @P0 STS.U8 [UR4], R8 ;  /* 0x00000008ff000988 */ /* 0x0001e60008000004 */
.L_x_5:
[----:B------:R-:W-:Y:S01]  /*11a0*/  USHF.L.U32 UR4, UR19, 0x15, URZ ;  /* 0x0000001513047899 */ /* 0x000fe200080006ff */
[----:B------:R-:W-:Y:S01]  /*11b0*/  LOP3.LUT R38, R39, 0x20, RZ, 0x3c, !PT ;  /* 0x0000002027267812 */ /* 0x000fe200078e3cff */
[----:B------:R-:W-:Y:S01]  /*11c0*/  ULOP3.LUT UR11, UR19, 0x4, URZ, 0xc0, !UPT ;  /* 0x00000004130b7892 */ /* 0x000fe2000f8ec0ff */
[----:B------:R-:W-:Y:S01]  /*11d0*/  LOP3.LUT P4, RZ, R0, 0xff, RZ, 0xc0, !PT ;  /* 0x000000ff00ff7812 */ /* 0x000fe2000788c0ff */
[----:B------:R-:W-:Y:S01]  /*11e0*/  ULOP3.LUT UR10, UR4, 0x600000, URZ, 0xc0, !UPT ;  /* 0x00600000040a7892 */ /* 0x000fe2000f8ec0ff */
[----:B-----5:R1:W-:Y:S01]  /*11f0*/  STS.U8 [R39+UR7], R4 ;  /* 0x0000000427007988 */ /* 0x0203e20008000007 */
[----:B------:R-:W-:Y:S01]  /*1200*/  VIADD R37, R41, 0x40 ;  /* 0x0000004029257836 */ /* 0x000fe20000000000 */
[----:B------:R-:W-:Y:S01]  /*1210*/  UMOV UR4, 0x1 ;  /* 0x0000000100047882 */ /* 0x000fe20000000000 */
[----:B------:R-:W-:Y:S01]  /*1220*/  UIADD3 UR8, UPT, UPT, UR33, UR10, URZ ;  /* 0x0000000a21087290 */ /* 0x000fe2000fffe0ff */
[----:B------:R-:W-:Y:S01]  /*1230*/  STS.U8 [R39+UR7+0x200], R6 ;  /* 0x0002000627007988 */ /* 0x000fe20008000007 */
[----:B0-----:R-:W-:-:S02]  /*1240*/  PRMT R8, RZ, 0x7610, R8 ;  /* 0x00007610ff087816 */ /* 0x001fc40000000008 */
[----:B------:R-:W-:Y:S01]  /*1250*/  ULEA UR8, UR11, UR8, 0x4 ;  /* 0x000000080b087291 */ /* 0x000fe2000f8e20ff */
[----:B------:R-:W-:Y:S01]  /*1260*/  STS.U8 [R39+UR7+0x400], R14 ;  /* 0x0004000e27007988 */ /* 0x000fe20008000007 */
[----:B------:R-:W-:Y:S02]  /*1270*/  ISETP.GT.AND P1, PT, R37, RZ, PT ;  /* 0x000000ff2500720c */ /* 0x000fe40003f24270 */
[----:B------:R-:W-:Y:S01]  /*1280*/  VOTEU.ALL UP0, P4 ;  /* 0x0000000000ff7886 */ /* 0x000fe20002000000 */
[----:B------:R0:W-:Y:S01]  /*1290*/  STS.U8 [R39+UR7+0x600], R16 ;  /* 0x0006001027007988 */ /* 0x0001e20008000007 */
[----:B------:R-:W-:Y:S01]  /*12a0*/  VOTEU.ALL UP1, P4 ;  /* 0x0000000000ff7886 */ /* 0x000fe20002020000 */
[----:B-1----:R-:W-:Y:S02]  /*12b0*/  PRMT R4, RZ, 0x7610, R4 ;  /* 0x00007610ff047816 */ /* 0x002fe40000000004 */
[----:B------:R-:W-:Y:S01]  /*12c0*/  STS.U8 [R39+UR7+0x800], R18 ;  /* 0x0008001227007988 */ /* 0x000fe20008000007 */
[----:B------:R-:W-:-:S04]  /*12d0*/  @!UP0 UIADD3 UR12, UPT, UPT, -UR4, 0x100000, URZ ;  /* 0x00100000040c8890 */ /* 0x000fc8000fffe1ff */
[----:B------:R-:W-:Y:S02]  /*12e0*/  @!UP0 USHF.L.U32 UR13, UR12, 0xb, URZ ;  /* 0x0000000b0c0d8899 */ /* 0x000fe400080006ff */
[----:B------:R-:W-:Y:S01]  /*12f0*/  @!UP0 USHF.L.U32 UR12, UR12, 0x1, URZ ;  /* 0x000000010c0c8899 */ /* 0x000fe200080006ff */
[----:B------:R-:W-:Y:S04]  /*1300*/  STS.U8 [R39+UR7+0xa00], R20 ;  /* 0x000a001427007988 */ /* 0x000fe80008000007 */
        /* <DEDUP_REMOVED lines=18> */
[----:B------:R1:W-:Y:S04]  /*1430*/  STS.U8 [R38+UR7+0x300], R5 ;  /* 0x0003000526007988 */ /* 0x0003e80008000007 */
[----:B------:R-:W-:Y:S04]  /*1440*/  STS.U8 [R38+UR7+0x700], R7 ;  /* 0x0007000726007988 */ /* 0x000fe80008000007 */
[----:B------:R2:W-:Y:S04]  /*1450*/  STS.U8 [R38+UR7+0xb00], R9 ;  /* 0x000b000926007988 */ /* 0x0005e80008000007 */
[----:B------:R-:W-:Y:S04]  /*1460*/  STS.U8 [R38+UR7+0xf00], R11 ;  /* 0x000f000b26007988 */ /* 0x000fe80008000007 */
[----:B------:R3:W-:Y:S04]  /*1470*/  STS.U8 [R38+UR7+0x1300], R13 ;  /* 0x0013000d26007988 */ /* 0x0007e80008000007 */
[----:B------:R-:W-:Y:S04]  /*1480*/  STS.U8 [R38+UR7+0x1700], R15 ;  /* 0x0017000f26007988 */ /* 0x000fe80008000007 */
[----:B------:R4:W-:Y:S04]  /*1490*/  STS.U8 [R38+UR7+0x1b00], R17 ;  /* 0x001b001126007988 */ /* 0x0009e80008000007 */
[----:B------:R1:W-:Y:S01]  /*14a0*/  STS.U8 [R38+UR7+0x1f00], R19 ;  /* 0x001f001326007988 */ /* 0x0003e20008000007 */
[----:B------:R-:W-:Y:S01]  /*14b0*/  STTM.16dp32bit_t0_t15.x32 tmem[UR8], RZ ;  /* 0x000000ff000079ed */ /* 0x000fe20008a80008 */
[----:B------:R-:W-:Y:S01]  /*14c0*/  STTM.16dp32bit_t16_t31.x32 tmem[UR8+0x20], RZ ;  /* 0x000020ff000079ed */ /* 0x000fe20008aa0008 */
[----:B------:R-:W0:Y:S02]  /*14d0*/  FENCE.VIEW.ASYNC.T ;  /* 0x00000000000073c6 */ /* 0x000e240000000200 */
[----:B0-----:R-:W-:Y:S01]  /*14e0*/  BAR.SYNC.DEFER_BLOCKING 0x0 ;  /* 0x0000000000007b1d */ /* 0x001fe20000010000 */
[----:B------:R-:W-:-:S02]  /*14f0*/  PRMT R12, RZ, 0x7610, R12 ;  /* 0x00007610ff0c7816 */ /* 0x000fc4000000000c */
[----:B------:R-:W-:-:S03]  /*1500*/  PRMT R16, RZ, 0x7610, R16 ;  /* 0x00007610ff107816 */ /* 0x000fc60000000010 */
[----:B------:R-:W0:Y:S02]  /*1510*/  FENCE.VIEW.ASYNC.S ;  /* 0x00000000000073c6 */ /* 0x000e240000000000 */
[----:B0-----:R0:W0:Y:S02]  /*1520*/  @!UP1 SYNCS.EXCH.64 URZ, [UR7+0x5800], UR12 ;  /* 0x0058000c07ff95b2 */ /* 0x0010240008000100 */
[----:B0-----:R-:W-:Y:S01]  /*1530*/  BAR.SYNC.DEFER_BLOCKING 0x0 ;  /* 0x0000000000007b1d */ /* 0x001fe20000010000 */
[----:B-1----:R-:W-:Y:S02]  /*1540*/  PRMT R5, RZ, 0x7610, R5 ;  /* 0x00007610ff057816 */ /* 0x002fe40000000005 */
[----:B--2---:R-:W-:Y:S02]  /*1550*/  PRMT R9, RZ, 0x7610, R9 ;  /* 0x00007610ff097816 */ /* 0x004fe40000000009 */
[----:B---3--:R-:W-:Y:S02]  /*1560*/  PRMT R13, RZ, 0x7610, R13 ;  /* 0x00007610ff0d7816 */ /* 0x008fe4000000000d */
[----:B----4-:R-:W-:-:S02]  /*1570*/  PRMT R17, RZ, 0x7610, R17 ;  /* 0x00007610ff117816 */ /* 0x010fc40000000011 */
[----:B------:R-:W-:Y:S02]  /*1580*/  PRMT R7, RZ, 0x7610, R7 ;  /* 0x00007610ff077816 */ /* 0x000fe40000000007 */
[----:B------:R-:W-:Y:S02]  /*1590*/  PRMT R11, RZ, 0x7610, R11 ;  /* 0x00007610ff0b7816 */ /* 0x000fe4000000000b */
[----:B------:R-:W-:Y:S02]  /*15a0*/  PRMT R15, RZ, 0x7610, R15 ;  /* 0x00007610ff0f7816 */ /* 0x000fe4000000000f */
[----:B------:R-:W-:Y:S02]  /*15b0*/  PRMT R19, RZ, 0x7610, R19 ;  /* 0x00007610ff137816 */ /* 0x000fe40000000013 */
[----:B------:R-:W-:Y:S02]  /*15c0*/  PRMT R6, RZ, 0x7610, R6 ;  /* 0x00007610ff067816 */ /* 0x000fe40000000006 */
[----:B------:R-:W-:-:S02]  /*15d0*/  PRMT R10, RZ, 0x7610, R10 ;  /* 0x00007610ff0a7816 */ /* 0x000fc4000000000a */
[----:B------:R-:W-:Y:S02]  /*15e0*/  PRMT R14, RZ, 0x7610, R14 ;  /* 0x00007610ff0e7816 */ /* 0x000fe4000000000e */
[----:B------:R-:W-:Y:S01]  /*15f0*/  PRMT R18, RZ, 0x7610, R18 ;  /* 0x00007610ff127816 */ /* 0x000fe20000000012 */
[----:B------:R-:W2:Y:S04]  /*1600*/  @P1 LDG.E.U8 R4, desc[UR26][R78.64] ;  /* 0x0000001a4e041981 */ /* 0x000ea8000c1e1100 */
[----:B------:R-:W3:Y:S04]  /*1610*/  @P1 LDG.E.U8 R8, desc[UR26][R70.64] ;  /* 0x0000001a46081981 */ /* 0x000ee8000c1e1100 */
[----:B------:R-:W4:Y:S04]  /*1620*/  @P1 LDG.E.U8 R12, desc[UR26][R62.64] ;  /* 0x0000001a3e0c1981 */ /* 0x000f28000c1e1100 */
        /* <DEDUP_REMOVED lines=12> */
[----:B------:R-:W4:Y:S01]  /*16f0*/  @P1 LDG.E.U8 R18, desc[UR26][R46.64] ;  /* 0x0000001a2e121981 */ /* 0x000f22000c1e1100 */
[----:B------:R-:W-:-:S04]  /*1700*/  @!UP0 UIADD3 UR12, UPT, UPT, -UR4, 0x100000, URZ ;  /* 0x00100000040c8890 */ /* 0x000fc8000fffe1ff */
[----:B------:R-:W-:Y:S02]  /*1710*/  @!UP0 USHF.L.U32 UR13, UR12, 0xb, URZ ;  /* 0x0000000b0c0d8899 */ /* 0x000fe400080006ff */
[----:B------:R-:W-:Y:S01]  /*1720*/  @!UP0 USHF.L.U32 UR12, UR12, 0x1, URZ ;  /* 0x000000010c0c8899 */ /* 0x000fe200080006ff */
[----:B------:R-:W-:Y:S01]  /*1730*/  VOTEU.ALL UP1, P4 ;  /* 0x0000000000ff7886 */ /* 0x000fe20002020000 */
[----:B------:R-:W-:-:S04]  /*1740*/  @!UP0 UIADD3 UR4, UPT, UPT, -UR4, 0x100000, URZ ;  /* 0x0010000004048890 */ /* 0x000fc8000fffe1ff */
[----:B------:R-:W-:Y:S02]  /*1750*/  @!UP0 USHF.L.U32 UR5, UR4, 0xb, URZ ;  /* 0x0000000b04058899 */ /* 0x000fe400080006ff */
[----:B------:R-:W-:Y:S02]  /*1760*/  @!UP0 USHF.L.U32 UR4, UR4, 0x1, URZ ;  /* 0x0000000104048899 */ /* 0x000fe400080006ff */
[----:B------:R-:W-:Y:S01]  /*1770*/  UIADD3 UR9, UPT, UPT, UR33, 0x100000, URZ ;  /* 0x0010000021097890 */ /* 0x000fe2000fffe0ff */
[----:B------:R-:W-:Y:S01]  /*1780*/  ISETP.EQ.U32.AND P2, PT, RZ, UR19, P1 ;  /* 0x00000013ff007c0c */ /* 0x000fe20008f42070 */
[----:B------:R-:W-:Y:S01]  /*1790*/  UIADD3 UR16, UPT, UPT, UR7, 0x3000, URZ ;  /* 0x0000300007107890 */ /* 0x000fe2000fffe0ff */
[C---:B------:R-:W-:Y:S01]  /*17a0*/  LOP3.LUT R36, R39.reuse, 0x40, RZ, 0x3c, !PT ;  /* 0x0000004027247812 */ /* 0x040fe200078e3cff */
[----:B------:R-:W-:Y:S01]  /*17b0*/  UIADD3 UR10, UPT, UPT, UR10, UR9, URZ ;  /* 0x000000090a0a7290 */ /* 0x000fe2000fffe0ff */
[----:B------:R-:W-:-:S03]  /*17c0*/  LOP3.LUT R3, R39, 0x60, RZ, 0x3c, !PT ;  /* 0x0000006027037812 */ /* 0x000fc600078e3cff */
[----:B------:R-:W-:Y:S01]  /*17d0*/  ULEA UR10, UR11, UR10, 0x2 ;  /* 0x0000000a0b0a7291 */ /* 0x000fe2000f8e10ff */
[----:B------:R0:W1:Y:S01]  /*17e0*/  @!UP1 SYNCS.EXCH.64 URZ, [UR7+0x5808], UR12 ;  /* 0x0058080c07ff95b2 */ /* 0x0000620008000100 */
[----:B------:R-:W-:Y:S01]  /*17f0*/  VOTEU.ALL UP1, P4 ;  /* 0x0000000000ff7886 */ /* 0x000fe20002020000 */
[----:B--2---:R0:W-:Y:S04]  /*1800*/  STS.U8 [R39+UR7+0x2000], R4 ;  /* 0x0020000427007988 */ /* 0x0041e80008000007 */
[----:B---3--:R0:W-:Y:S04]  /*1810*/  STS.U8 [R39+UR7+0x2400], R8 ;  /* 0x0024000827007988 */ /* 0x0081e80008000007 */
[----:B----4-:R0:W-:Y:S04]  /*1820*/  STS.U8 [R39+UR7+0x2800], R12 ;  /* 0x0028000c27007988 */ /* 0x0101e80008000007 */
[----:B------:R0:W-:Y:S04]  /*1830*/  STS.U8 [R39+UR7+0x2c00], R16 ;  /* 0x002c001027007988 */ /* 0x0001e80008000007 */
        /* <DEDUP_REMOVED lines=11> */
[----:B------:R0:W-:Y:S01]  /*18f0*/  STS.U8 [R3+UR7+0x2f00], R18 ;  /* 0x002f001203007988 */ /* 0x0001e20008000007 */
[----:B-1----:R1:W-:Y:S06]  /*1900*/  MEMBAR.ALL.CTA ;  /* 0x0000000000007992 */ /* 0x0023ec0000008000 */
[----:B-1----:R-:W-:Y:S04]  /*1910*/  FENCE.VIEW.ASYNC.S ;  /* 0x00000000000073c6 */ /* 0x002fe80000000000 */
[----:B------:R-:W1:Y:S02]  /*1920*/  FENCE.VIEW.ASYNC.S ;  /* 0x00000000000073c6 */ /* 0x000e640000000000 */
[----:B-1----:R0:W1:Y:S02]  /*1930*/  @!UP1 SYNCS.EXCH.64 URZ, [UR7+0x3000], UR4 ;  /* 0x0030000407ff95b2 */ /* 0x0020640008000100 */
[----:B-1----:R-:W-:Y:S06]  /*1940*/  BAR.SYNC.DEFER_BLOCKING 0x0 ;  /* 0x0000000000007b1d */ /* 0x002fec0000010000 */
[----:B0-----:R-:W-:Y:S05]  /*1950*/  @!P2 BRA `(.L_x_6) ;  /* 0x000000000084a947 */ /* 0x001fea0003800000 */
[----:B------:R-:W-:Y:S02]  /*1960*/  UIADD3 UR4, UPT, UPT, UR7, 0x2000, URZ ;  /* 0x0000200007047890 */ /* 0x000fe4000fffe0ff */
[----:B------:R-:W-:Y:S02]  /*1970*/  USHF.R.U32.HI UR12, URZ, 0x4, UR7 ;  /* 0x00000004ff0c7899 */ /* 0x000fe40008011607 */
[----:B------:R-:W-:Y:S02]  /*1980*/  USHF.R.U32.HI UR4, URZ, 0x4, UR4 ;  /* 0x00000004ff047899 */ /* 0x000fe40008011604 */
[----:B------:R-:W-:Y:S02]  /*1990*/  USGXT.U32 UR12, UR12, 0xe ;  /* 0x0000000e0c0c789a */ /* 0x000fe40008000000 */
[----:B------:R-:W-:Y:S02]  /*19a0*/  USGXT.U32 UR14, UR4, 0xe ;  /* 0x0000000e040e789a */ /* 0x000fe40008000000 */
[----:B------:R-:W-:-:S02]  /*19b0*/  UIADD3 UR30, UP1, UPT, UR12, 0x80, URZ ;  /* 0x000000800c1e7890 */ /* 0x000fc4000ff3e0ff */
[----:B------:R-:W-:Y:S01]  /*19c0*/  UIADD3 UR34, UP2, UPT, UR14, 0x2, URZ ;  /* 0x000000020e227890 */ /* 0x000fe2000ff5e0ff */
[----:B------:R-:W-:Y:S01]  /*19d0*/  UMOV UR4, URZ ;  /* 0x000000ff00047c82 */ /* 0x000fe20008000000 */
[----:B------:R-:W-:Y:S01]  /*19e0*/  UMOV UR36, 0x0 ;  /* 0x0000000000247882 */ /* 0x000fe20000000000 */
[----:B------:R-:W-:Y:S02]  /*19f0*/  UIADD3.X UR31, UPT, UPT, UR4, -0x7fffbfe0, URZ, UP1, !UPT ;  /* 0x80004020041f7890 */ /* 0x000fe40008ffe4ff */
[----:B------:R-:W-:Y:S02]  /*1a00*/  UIADD3.X UR35, UPT, UPT, UR4, 0x40004040, URZ, UP2, !UPT ;  /* 0x4000404004237890 */ /* 0x000fe400097fe4ff */
[----:B------:R-:W-:Y:S02]  /*1a10*/  UIADD3.64 UR20, UPT, UPT, UR30, 0x80, URZ ;  /* 0x000000801e147897 */ /* 0x000fe4000fffe0ff */
[----:B------:R-:W-:Y:S02]  /*1a20*/  UIADD3.64 UR22, UPT, UPT, UR34, 0x2, URZ ;  /* 0x0000000222167897 */ /* 0x000fe4000fffe0ff */
[----:B------:R-:W-:-:S02]  /*1a30*/  UIADD3.64 UR24, UPT, UPT, UR30, 0x100, URZ ;  /* 0x000001001e187897 */ /* 0x000fc4000fffe0ff */
[----:B------:R-:W-:Y:S01]  /*1a40*/  UIADD3.64 UR28, UPT, UPT, UR34, 0x4, URZ ;  /* 0x00000004221c7897 */ /* 0x000fe2000fffe0ff */
[----:B------:R-:W-:Y:S01]  /*1a50*/  UMOV UR37, 0x4088010 ;  /* 0x0408801000257882 */ /* 0x000fe20000000000 */
[----:B------:R-:W-:Y:S01]  /*1a60*/  UMOV UR13, 0x80004020 ;  /* 0x80004020000d7882 */ /* 0x000fe20000000000 */
[----:B------:R-:W-:Y:S01]  /*1a70*/  UMOV UR15, 0x40004040 ;  /* 0x40004040000f7882 */ /* 0x000fe20000000000 */
[----:B------:R-:W-:Y:S01]  /*1a80*/  UMOV UR38, 0x0 ;  /* 0x0000000000267882 */ /* 0x000fe20000000000 */
[----:B------:R-:W-:Y:S01]  /*1a90*/  UMOV UR39, 0x4088010 ;  /* 0x0408801000277882 */ /* 0x000fe20000000000 */
[----:B------:R-:W-:Y:S01]  /*1aa0*/  UMOV UR40, 0x0 ;  /* 0x0000000000287882 */ /* 0x000fe20000000000 */
[----:B------:R-:W-:Y:S01]  /*1ab0*/  UMOV UR41, 0x4088010 ;  /* 0x0408801000297882 */ /* 0x000fe20000000000 */
[----:B------:R-:W-:Y:S01]  /*1ac0*/  UMOV UR4, UR16 ;  /* 0x0000001000047c82 */ /* 0x000fe20008000000 */
[----:B------:R-:W-:Y:S01]  /*1ad0*/  UMOV UR5, URZ ;  /* 0x000000ff00057c82 */ /* 0x000fe20008000000 */
[----:B------:R0:W-:Y:S01]  /*1ae0*/  UTCQMMA gdesc[UR12], gdesc[UR14], tmem[UR9], tmem[UR36], idesc[UR37], !UPT ;  /* 0x00ff240e0c0075ea */ /* 0x0001e2000f800309 */
[----:B------:R-:W-:Y:S01]  /*1af0*/  UMOV UR42, 0x0 ;  /* 0x00000000002a7882 */ /* 0x000fe20000000000 */
[----:B------:R-:W-:Y:S01]  /*1b00*/  UMOV UR43, 0x4088010 ;  /* 0x04088010002b7882 */ /* 0x000fe20000000000 */
[----:B------:R0:W-:Y:S01]  /*1b10*/  UTCQMMA gdesc[UR30], gdesc[UR34], tmem[UR9], tmem[UR38], idesc[UR39], UPT ;  /* 0x00ff26221e0075ea */ /* 0x0001e2000b800309 */
[----:B------:R-:W-:Y:S01]  /*1b20*/  UMOV UR4, UR4 ;  /* 0x0000000400047c82 */ /* 0x000fe20008000000 */
[----:B------:R0:W-:Y:S01]  /*1b30*/  UTCQMMA gdesc[UR20], gdesc[UR22], tmem[UR9], tmem[UR40], idesc[UR41], UPT ;  /* 0x00ff2816140075ea */ /* 0x0001e2000b800309 */
[----:B------:R0:W-:Y:S01]  /*1b40*/  UTCQMMA gdesc[UR24], gdesc[UR28], tmem[UR9], tmem[UR42], idesc[UR43], UPT ;  /* 0x00ff2a1c180075ea */ /* 0x0001e2000b800309 */
[----:B------:R0:W-:Y:S01]  /*1b50*/  UTCBAR [UR4], URZ ;  /* 0x000000ff040073e9 */ /* 0x0001e200080000ff */
[----:B------:R-:W-:Y:S01]  /*1b60*/  NOP ;  /* 0x0000000000007918 */ /* 0x000fe20000000000 */
.L_x_6:
[----:B------:R-:W-:Y:S05]  /*1b70*/  @!P1 BRA `(.L_x_7) ;  /* 0x0000000000089947 */ /* 0x000fea0003800000 */
[----:B------:R-:W1:Y:S02]  /*1b80*/  SYNCS.PHASECHK.TRANS64.TRYWAIT P0, [UR7+0x3000], RZ ;  /* 0x003000ffff0075a7 */ /* 0x000e640008001107 */
[----:B-1----:R-:W-:Y:S05]  /*1b90*/  @!P0 BRA `(.L_x_8) ;  /* 0x0000004800f48947 */ /* 0x002fea0003800000 */
.L_x_7:
[----:B------:R-:W-:Y:S01]  /*1ba0*/  BAR.SYNC.DEFER_BLOCKING 0x0 ;  /* 0x0000000000007b1d */ /* 0x000fe20000010000 */
[C---:B------:R-:W-:Y:S02]  /*1bb0*/  LOP3.LUT R12, R0.reuse, 0xf, RZ, 0xc0, !PT ;  /* 0x0000000f000c7812 */ /* 0x040fe400078ec0ff */
[C---:B------:R-:W-:Y:S02]  /*1bc0*/  LOP3.LUT R13, R0.reuse, 0x60, RZ, 0xc0, !PT ;  /* 0x00000060000d7812 */ /* 0x040fe400078ec0ff */
[----:B------:R-:W-:Y:S01]  /*1bd0*/  LOP3.LUT R81, R0, 0x80, RZ, 0xc0, !PT ;  /* 0x0000008000517812 */ /* 0x000fe200078ec0ff */
[----:B0-----:R-:W0:Y:S01]  /*1be0*/  LDCU UR4, c[0x0][0x3a8] ;  /* 0x00007500ff0477ac */ /* 0x001e220008000800 */
[----:B------:R-:W-:Y:S01]  /*1bf0*/  SHF.R.U32.HI R80, RZ, 0x1, R0 ;  /* 0x00000001ff507819 */ /* 0x000fe20000011600 */
[----:B------:R-:W-:Y:S01]  /*1c00*/  LDTM.16dp32bit_t0_t15.x8 R4, tmem[UR10] ;  /* 0x0000000a000479ee */ /* 0x000fe20008980000 */
[----:B------:R-:W0:Y:S01]  /*1c10*/  LDTM.16dp32bit_t16_t31.x8 R4, tmem[UR10+0x8] ;  /* 0x0000080a000479ee */ /* 0x000e2200089a0000 */
[----:B------:R-:W-:Y:S01]  /*1c20*/  LEA.HI R12, R13, R12, RZ, 0x1f ;  /* 0x0000000c0d0c7211 */ /* 0x000fe200078ff8ff */
[----:B------:R-:W1:Y:S01]  /*1c30*/  LDCU.64 UR14, c[0x0][0x3d0] ;  /* 0x00007a00ff0e77ac */ /* 0x000e620008000a00 */
[----:B------:R-:W-:Y:S01]  /*1c40*/  SHF.R.U32.HI R81, RZ, 0x3, R81 ;  /* 0x00000003ff517819 */ /* 0x000fe20000011651 */
[----:B------:R-:W2:Y:S01]  /*1c50*/  LDC.64 R18, c[0x0][0x390] ;  /* 0x0000e400ff127b82 */ /* 0x000ea20000000a00 */
[----:B------:R-:W-:Y:S01]  /*1c60*/  LOP3.LUT R80, R80, 0x8, RZ, 0xc0, !PT ;  /* 0x0000000850507812 */ /* 0x000fe200078ec0ff */
[----:B------:R-:W-:Y:S01]  /*1c70*/  IMAD.IADD R40, R41, 0x1, R12 ;  /* 0x0000000129287824 */ /* 0x000fe200078e020c */
[----:B------:R-:W-:-:S02]  /*1c80*/  LOP3.LUT R20, R0, 0xff, RZ, 0xc0, !PT ;  /* 0x000000ff00147812 */ /* 0x000fc400078ec0ff */
[C---:B------:R-:W-:Y:S02]  /*1c90*/  LOP3.LUT R13, R80.reuse, R81, RZ, 0xfc, !PT ;  /* 0x00000051500d7212 */ /* 0x040fe400078efcff */
[--C-:B------:R-:W-:Y:S01]  /*1ca0*/  LOP3.LUT R15, R80, 0x2, R81.reuse, 0xfe, !PT ;  /* 0x00000002500f7812 */ /* 0x100fe200078efe51 */
[----:B------:R-:W3:Y:S01]  /*1cb0*/  LDC R21, c[0x0][0x3d8] ;  /* 0x0000f600ff157b82 */ /* 0x000ee20000000800 */
[CC--:B------:R-:W-:Y:S02]  /*1cc0*/  ISETP.GE.AND P5, PT, R40.reuse, R13.reuse, PT ;  /* 0x0000000d2800720c */ /* 0x0c0fe40003fa6270 */
[----:B------:R-:W-:Y:S02]  /*1cd0*/  ISETP.GT.AND P0, PT, R40, R13, PT ;  /* 0x0000000d2800720c */ /* 0x000fe40003f04270 */
[--C-:B------:R-:W-:Y:S02]  /*1ce0*/  LOP3.LUT R13, R80, 0x3, R81.reuse, 0xfe, !PT ;  /* 0x00000003500d7812 */ /* 0x100fe400078efe51 */
[----:B------:R-:W-:Y:S01]  /*1cf0*/  ISETP.GE.AND P6, PT, R40, R15, PT ;  /* 0x0000000f2800720c */ /* 0x000fe20003fc6270 */
[----:B------:R-:W4:Y:S01]  /*1d00*/  @!P4 SYNCS.CCTL.IV [UR7+0x3000] ;  /* 0x00300000ff00c9b1 */ /* 0x000f220008000007 */
[C-C-:B------:R-:W-:Y:S01]  /*1d10*/  LOP3.LUT R15, R80.reuse, 0x4, R81.reuse, 0xfe, !PT ;  /* 0x00000004500f7812 */ /* 0x140fe200078efe51 */
[----:B------:R-:W-:Y:S01]  /*1d20*/  NOP ;  /* 0x0000000000007918 */ /* 0x000fe20000000000 */
[----:B------:R-:W-:Y:S01]  /*1d30*/  LOP3.LUT R17, R80, 0x6, R81, 0xfe, !PT ;  /* 0x0000000650117812 */ /* 0x000fe200078efe51 */
[----:B0-----:R-:W-:Y:S01]  /*1d40*/  FMUL R4, R4, UR4 ;  /* 0x0000000404047c20 */ /* 0x001fe20008400000 */
[----:B------:R-:W-:Y:S01]  /*1d50*/  FMUL R12, R5, UR4 ;  /* 0x00000004050c7c20 */ /* 0x000fe20008400000 */
[----:B------:R-:W-:Y:S01]  /*1d60*/  FMUL R6, R6, UR4 ;  /* 0x0000000406067c20 */ /* 0x000fe20008400000 */
[----:B------:R-:W-:Y:S01]  /*1d70*/  FMUL R9, R9, UR4 ;  /* 0x0000000409097c20 */ /* 0x000fe20008400000 */
[----:B------:R-:W-:Y:S01]  /*1d80*/  FMUL R11, R11, UR4 ;  /* 0x000000040b0b7c20 */ /* 0x000fe20008400000 */
[----:B------:R-:W-:-:S02]  /*1d90*/  FSEL R5, R4, -INF , P5 ;  /* 0xff80000004057808 */ /* 0x000fc40002800000 */
[----:B------:R-:W-:Y:S01]  /*1da0*/  ISETP.GE.AND P5, PT, R40, R13, PT ;  /* 0x0000000d2800720c */ /* 0x000fe20003fa6270 */
[----:B------:R-:W-:Y:S01]  /*1db0*/  FMUL R13, R7, UR4 ;  /* 0x00000004070d7c20 */ /* 0x000fe20008400000 */
[----:B------:R-:W-:Y:S02]  /*1dc0*/  FSEL R4, R12, -INF , P0 ;  /* 0xff8000000c047808 */ /* 0x000fe40000000000 */
[----:B------:R-:W-:Y:S02]  /*1dd0*/  ISETP.GE.AND P0, PT, R40, R15, PT ;  /* 0x0000000f2800720c */ /* 0x000fe40003f06270 */
[----:B------:R-:W-:Y:S01]  /*1de0*/  FSEL R7, R6, -INF , P6 ;  /* 0xff80000006077808 */ /* 0x000fe20003000000 */
[----:B------:R-:W-:Y:S01]  /*1df0*/  FMUL R6, R8, UR4 ;  /* 0x0000000408067c20 */ /* 0x000fe20008400000 */
[----:B------:R-:W-:Y:S01]  /*1e00*/  LOP3.LUT R15, R80, 0x5, R81, 0xfe, !PT ;  /* 0x00000005500f7812 */ /* 0x000fe200078efe51 */
[----:B------:R-:W-:Y:S01]  /*1e10*/  FMUL R8, R10, UR4 ;  /* 0x000000040a087c20 */ /* 0x000fe20008400000 */
[----:B------:R-:W-:Y:S01]  /*1e20*/  FSEL R13, R13, -INF , P5 ;  /* 0xff8000000d0d7808 */ /* 0x000fe20002800000 */
[----:B-1----:R-:W-:Y:S01]  /*1e30*/  UIMAD UR4, UR6, UR14, URZ ;  /* 0x0000000e060472a4 */ /* 0x002fe2000f8e02ff */
[----:B------:R-:W-:-:S02]  /*1e40*/  ISETP.GE.AND P6, PT, R40, R15, PT ;  /* 0x0000000f2800720c */ /* 0x000fc40003fc6270 */
[----:B------:R-:W-:Y:S01]  /*1e50*/  ISETP.GE.AND P5, PT, R40, R17, PT ;  /* 0x000000112800720c */ /* 0x000fe20003fa6270 */
[----:B------:R-:W-:Y:S01]  /*1e60*/  USHF.R.S32.HI UR5, URZ, 0x1f, UR4 ;  /* 0x0000001fff057899 */ /* 0x000fe20008011404 */
[----:B------:R-:W-:Y:S02]  /*1e70*/  LOP3.LUT R15, R80, 0x7, R81, 0xfe, !PT ;  /* 0x00000007500f7812 */ /* 0x000fe400078efe51 */
[----:B------:R-:W-:Y:S02]  /*1e80*/  FSEL R6, R6, -INF , P0 ;  /* 0xff80000006067808 */ /* 0x000fe40000000000 */
[----:B------:R-:W-:Y:S02]  /*1e90*/  FMNMX3 R10, R5, R4, R7, !PT ;  /* 0x00000004050a7276 */ /* 0x000fe40007800007 */
[----:B------:R-:W-:Y:S02]  /*1ea0*/  ISETP.GE.AND P0, PT, R40, R15, PT ;  /* 0x0000000f2800720c */ /* 0x000fe40003f06270 */
[----:B------:R-:W-:-:S02]  /*1eb0*/  FSEL R9, R9, -INF , P6 ;  /* 0xff80000009097808 */ /* 0x000fc40003000000 */
[----:B------:R-:W-:Y:S02]  /*1ec0*/  FSEL R8, R8, -INF , P5 ;  /* 0xff80000008087808 */ /* 0x000fe40002800000 */
[----:B------:R-:W-:Y:S02]  /*1ed0*/  FMNMX3 R10, R10, R13, R6, !PT ;  /* 0x0000000d0a0a7276 */ /* 0x000fe40007800006 */
[----:B------:R-:W-:Y:S02]  /*1ee0*/  FSEL R11, R11, -INF , P0 ;  /* 0xff8000000b0b7808 */ /* 0x000fe40000000000 */
[----:B------:R-:W-:Y:S02]  /*1ef0*/  FMNMX3 R10, R10, R9, R8, !PT ;  /* 0x000000090a0a7276 */ /* 0x000fe40007800008 */
[----:B------:R-:W-:Y:S02]  /*1f00*/  SHF.R.U32.HI R12, RZ, 0x5, R0 ;  /* 0x00000005ff0c7819 */ /* 0x000fe40000011600 */
[----:B------:R-:W-:-:S02]  /*1f10*/  FMNMX R14, R11, R10, !PT ;  /* 0x0000000a0b0e7209 */ /* 0x000fc40007800000 */
[----:B------:R-:W-:Y:S02]  /*1f20*/  LOP3.LUT R10, R0, 0x1f, RZ, 0xc0, !PT ;  /* 0x0000001f000a7812 */ /* 0x000fe400078ec0ff */
[----:B------:R-:W-:Y:S01]  /*1f30*/  SGXT.U32 R12, R12, 0x3 ;  /* 0x000000030c0c781a */ /* 0x000fe20000000000 */
[----:B------:R-:W0:Y:S01]  /*1f40*/  SHFL.BFLY PT, R17, R14, 0x10, 0x1f ;  /* 0x0e001f000e117f89 */ /* 0x000e2200000e0000 */
[C---:B------:R-:W-:Y:S01]  /*1f50*/  ISETP.GE.U32.AND P5, PT, R10.reuse, 0x10, PT ;  /* 0x000000100a00780c */ /* 0x040fe20003fa6070 */
[----:B------:R-:W-:Y:S01]  /*1f60*/  IMAD R15, R10, UR15, RZ ;  /* 0x0000000f0a0f7c24 */ /* 0x000fe2000f8e02ff */
[----:B------:R-:W-:Y:S01]  /*1f70*/  LOP3.LUT R10, R0, 0x60, RZ, 0xc0, !PT ;  /* 0x00000060000a7812 */ /* 0x000fe200078ec0ff */
[----:B---3--:R-:W-:Y:S01]  /*1f80*/  IMAD R12, R12, R21, RZ ;  /* 0x000000150c0c7224 */ /* 0x008fe200078e02ff */
[----:B------:R-:W-:Y:S02]  /*1f90*/  SHF.R.U32.HI R44, RZ, 0x5, R20 ;  /* 0x00000005ff2c7819 */ /* 0x000fe40000011614 */
[----:B--2---:R-:W-:Y:S01]  /*1fa0*/  IADD3 R87, P0, P6, R15, UR4, R18 ;  /* 0x000000040f577c10 */ /* 0x004fe2000fe1e012 */
[----:B------:R-:W-:Y:S01]  /*1fb0*/  UIADD3 UR4, UPT, UPT, UR19, 0x18, URZ ;  /* 0x0000001813047890 */ /* 0x000fe2000fffe0ff */
[----:B------:R-:W-:-:S02]  /*1fc0*/  SHF.R.S32.HI R16, RZ, 0x1f, R15 ;  /* 0x0000001fff107819 */ /* 0x000fc4000001140f */
[----:B------:R-:W-:Y:S02]  /*1fd0*/  LOP3.LUT R15, R0, 0xf, RZ, 0xc0, !PT ;  /* 0x0000000f000f7812 */ /* 0x000fe400078ec0ff */
[----:B------:R-:W-:Y:S01]  /*1fe0*/  IADD3.X R19, PT, PT, R16, UR5, R19, P0, P6 ;  /* 0x0000000510137c10 */ /* 0x000fe200087ec413 */
[----:B------:R-:W-:Y:S01]  /*1ff0*/  IMAD R16, R21, UR4, RZ ;  /* 0x0000000415107c24 */ /* 0x000fe2000f8e02ff */
[----:B------:R-:W-:Y:S01]  /*2000*/  LEA.HI R15, R10, R15, RZ, 0x1f ;  /* 0x0000000f0a0f7211 */ /* 0x000fe200078ff8ff */
[----:B------:R-:W-:Y:S01]  /*2010*/  UIADD3 UR4, UPT, UPT, UR19, 0x38, URZ ;  /* 0x0000003813047890 */ /* 0x000fe2000fffe0ff */
[----:B------:R-:W-:Y:S02]  /*2020*/  IADD3 R120, P0, PT, R12, R87, RZ ;  /* 0x000000570c787210 */ /* 0x000fe40007f1e0ff */
[----:B------:R-:W-:Y:S01]  /*2030*/  LEA R43, R20, UR7, 0x2 ;  /* 0x00000007142b7c11 */ /* 0x000fe2000f8e10ff */
[----:B------:R-:W-:Y:S01]  /*2040*/  IMAD.SHL.U32 R45, R15, 0x8, RZ ;  /* 0x000000080f2d7824 */ /* 0x000fe200078e00ff */
[----:B------:R-:W-:-:S02]  /*2050*/  LEA.HI.X.SX32 R121, R12, R19, 0x1, P0 ;  /* 0x000000130c797211 */ /* 0x000fc400000f0eff */
[----:B0-----:R-:W-:Y:S01]  /*2060*/  FMNMX R17, R14, R17, !PT ;  /* 0x000000110e117209 */ /* 0x001fe20007800000 */
[----:B------:R-:W-:Y:S01]  /*2070*/  IMAD R14, R21, 0x8, R12 ;  /* 0x00000008150e7824 */ /* 0x000fe200078e020c */
[----:B------:R-:W-:-:S03]  /*2080*/  LOP3.LUT R44, R45, 0x4, R44, 0xf8, !PT ;  /* 0x000000042d2c7812 */ /* 0x000fc600078ef82c */
[----:B------:R-:W-:Y:S01]  /*2090*/  IMAD R15, R21, 0x8, R14 ;  /* 0x00000008150f7824 */ /* 0x000fe200078e020e */
[CC--:B------:R-:W-:Y:S01]  /*20a0*/  IADD3 R118, P6, PT, R14.reuse, R87.reuse, RZ ;  /* 0x000000570e767210 */ /* 0x0c0fe20007fde0ff */
[----:B----4-:R-:W-:Y:S03]  /*20b0*/  @!P5 STS [R44+UR7+0x2000], R17 ;  /* 0x002000112c00d988 */ /* 0x010fe60008000807 */
[C---:B------:R-:W-:Y:S02]  /*20c0*/  IADD3 R116, P0, PT, R15.reuse, R87, RZ ;  /* 0x000000570f747210 */ /* 0x040fe40007f1e0ff */
[-C--:B------:R-:W-:Y:S02]  /*20d0*/  LEA.HI.X.SX32 R119, R14, R19.reuse, 0x1, P6 ;  /* 0x000000130e777211 */ /* 0x080fe400030f0eff */
[----:B------:R-:W-:Y:S01]  /*20e0*/  LEA.HI.X.SX32 R117, R15, R19, 0x1, P0 ;  /* 0x000000130f757211 */ /* 0x000fe200000f0eff */
[C---:B------:R-:W-:Y:S01]  /*20f0*/  IMAD R15, R21.reuse, 0x10, R15 ;  /* 0x00000010150f7824 */ /* 0x040fe200078e020f */
[----:B------:R-:W-:Y:S01]  /*2100*/  ISETP.GE.U32.AND P6, PT, R20, 0x80, PT ;  /* 0x000000801400780c */ /* 0x000fe20003fc6070 */
[----:B------:R-:W-:Y:S01]  /*2110*/  BAR.SYNC.DEFER_BLOCKING 0x0 ;  /* 0x0000000000007b1d */ /* 0x000fe20000010000 */
[----:B------:R-:W-:Y:S01]  /*2120*/  IADD3 R114, P0, PT, R16, R87, RZ ;  /* 0x0000005710727210 */ /* 0x000fe20007f1e0ff */
[----:B------:R-:W-:-:S03]  /*2130*/  IMAD R12, R21, 0x8, R15 ;  /* 0x00000008150c7824 */ /* 0x000fc600078e020f */
[----:B------:R-:W-:Y:S01]  /*2140*/  LEA.HI.X.SX32 R115, R16, R19, 0x1, P0 ;  /* 0x0000001310737211 */ /* 0x000fe200000f0eff */
[----:B------:R-:W-:Y:S01]  /*2150*/  IMAD R14, R21, 0x8, R12 ;  /* 0x00000008150e7824 */ /* 0x000fe200078e020c */
[----:B------:R-:W-:Y:S01]  /*2160*/  IADD3 R112, P0, PT, R15, R87, RZ ;  /* 0x000000570f707210 */ /* 0x000fe20007f1e0ff */
[----:B------:R-:W-:Y:S01]  /*2170*/  IMAD R16, R21, UR4, RZ ;  /* 0x0000000415107c24 */ /* 0x000fe2000f8e02ff */
[----:B------:R-:W-:Y:S02]  /*2180*/  UIADD3 UR4, UPT, UPT, UR19, 0x58, URZ ;  /* 0x0000005813047890 */ /* 0x000fe4000fffe0ff */
[----:B------:R-:W-:Y:S02]  /*2190*/  LEA.HI.X.SX32 R113, R15, R19, 0x1, P0 ;  /* 0x000000130f717211 */ /* 0x000fe400000f0eff */
[C---:B------:R-:W-:Y:S02]  /*21a0*/  IADD3 R110, P0, PT, R12.reuse, R87, RZ ;  /* 0x000000570c6e7210 */ /* 0x040fe40007f1e0ff */
[----:B------:R-:W-:Y:S01]  /*21b0*/  IMAD R15, R21, UR4, RZ ;  /* 0x00000004150f7c24 */ /* 0x000fe2000f8e02ff */
[----:B------:R-:W-:Y:S01]  /*21c0*/  UIADD3 UR4, UPT, UPT, UR19, 0x78, URZ ;  /* 0x0000007813047890 */ /* 0x000fe2000fffe0ff */
[----:B------:R-:W-:-:S02]  /*21d0*/  LEA.HI.X.SX32 R111, R12, R19, 0x1, P0 ;  /* 0x000000130c6f7211 */ /* 0x000fc400000f0eff */
[----:B------:R-:W-:-:S04]  /*21e0*/  IADD3 R108, P0, PT, R14, R87, RZ ;  /* 0x000000570e6c7210 */ /* 0x000fc80007f1e0ff */
[----:B------:R-:W-:Y:S01]  /*21f0*/  LEA.HI.X.SX32 R109, R14, R19, 0x1, P0 ;  /* 0x000000130e6d7211 */ /* 0x000fe200000f0eff */
[----:B------:R-:W0:Y:S01]  /*2200*/  @!P6 LDS R18, [R43+0x2000] ;  /* 0x002000002b12e984 */ /* 0x000e220000000800 */
[----:B------:R-:W-:Y:S01]  /*2210*/  IADD3 R106, P0, PT, R16, R87, RZ ;  /* 0x00000057106a7210 */ /* 0x000fe20007f1e0ff */
[----:B------:R-:W-:-:S03]  /*2220*/  IMAD R14, R21, 0x10, R14 ;  /* 0x00000010150e7824 */ /* 0x000fc600078e020e */
[----:B------:R-:W-:Y:S01]  /*2230*/  LEA.HI.X.SX32 R107, R16, R19, 0x1, P0 ;  /* 0x00000013106b7211 */ /* 0x000fe200000f0eff */
[----:B------:R-:W-:Y:S01]  /*2240*/  IMAD R12, R21, 0x8, R14 ;  /* 0x00000008150c7824 */ /* 0x000fe200078e020e */
[----:B------:R-:W-:-:S04]  /*2250*/  IADD3 R104, P0, PT, R14, R87, RZ ;  /* 0x000000570e687210 */ /* 0x000fc80007f1e0ff */
[----:B------:R-:W-:Y:S01]  /*2260*/  LEA.HI.X.SX32 R105, R14, R19, 0x1, P0 ;  /* 0x000000130e697211 */ /* 0x000fe200000f0eff */
[----:B------:R-:W-:Y:S01]  /*2270*/  IMAD R14, R21, 0x8, R12 ;  /* 0x00000008150e7824 */ /* 0x000fe200078e020c */
[----:B------:R-:W-:-:S04]  /*2280*/  IADD3 R102, P0, PT, R12, R87, RZ ;  /* 0x000000570c667210 */ /* 0x000fc80007f1e0ff */
[----:B------:R-:W-:Y:S02]  /*2290*/  LEA.HI.X.SX32 R103, R12, R19, 0x1, P0 ;  /* 0x000000130c677211 */ /* 0x000fe400000f0eff */
[----:B------:R-:W-:-:S04]  /*22a0*/  IADD3 R98, P0, PT, R14, R87, RZ ;  /* 0x000000570e627210 */ /* 0x000fc80007f1e0ff */
[----:B------:R-:W-:Y:S01]  /*22b0*/  LEA.HI.X.SX32 R99, R14, R19, 0x1, P0 ;  /* 0x000000130e637211 */ /* 0x000fe200000f0eff */
[----:B------:R-:W-:Y:S01]  /*22c0*/  IMAD R14, R21, 0x10, R14 ;  /* 0x00000010150e7824 */ /* 0x000fe200078e020e */
[----:B------:R-:W-:-:S03]  /*22d0*/  IADD3 R96, P0, PT, R15, R87, RZ ;  /* 0x000000570f607210 */ /* 0x000fc60007f1e0ff */
[----:B------:R-:W-:Y:S01]  /*22e0*/  IMAD R12, R21, 0x8, R14 ;  /* 0x00000008150c7824 */ /* 0x000fe200078e020e */
[----:B------:R-:W-:Y:S01]  /*22f0*/  LEA.HI.X.SX32 R97, R15, R19, 0x1, P0 ;  /* 0x000000130f617211 */ /* 0x000fe200000f0eff */
[----:B------:R-:W-:Y:S01]  /*2300*/  IMAD R15, R21, UR4, RZ ;  /* 0x00000004150f7c24 */ /* 0x000fe2000f8e02ff */
[----:B------:R-:W-:-:S04]  /*2310*/  IADD3 R94, P0, PT, R14, R87, RZ ;  /* 0x000000570e5e7210 */ /* 0x000fc80007f1e0ff */
[----:B------:R-:W-:Y:S01]  /*2320*/  LEA.HI.X.SX32 R95, R14, R19, 0x1, P0 ;  /* 0x000000130e5f7211 */ /* 0x000fe200000f0eff */
[----:B------:R-:W-:Y:S01]  /*2330*/  IMAD R14, R21, 0x8, R12 ;  /* 0x00000008150e7824 */ /* 0x000fe200078e020c */
[C---:B------:R-:W-:Y:S01]  /*2340*/  IADD3 R90, P0, PT, R12.reuse, R87, RZ ;  /* 0x000000570c5a7210 */ /* 0x040fe20007f1e0ff */
[----:B0-----:R-:W0:Y:S03]  /*2350*/  SHFL.BFLY PT, R17, R18, 0x1, 0x1f ;  /* 0x0c201f0012117f89 */ /* 0x001e2600000e0000 */
[----:B------:R-:W-:Y:S02]  /*2360*/  LEA.HI.X.SX32 R91, R12, R19, 0x1, P0 ;  /* 0x000000130c5b7211 */ /* 0x000fe400000f0eff */
[----:B------:R-:W-:-:S04]  /*2370*/  IADD3 R88, P0, PT, R14, R87, RZ ;  /* 0x000000570e587210 */ /* 0x000fc80007f1e0ff */
[----:B------:R-:W-:Y:S02]  /*2380*/  LEA.HI.X.SX32 R89, R14, R19, 0x1, P0 ;  /* 0x000000130e597211 */ /* 0x000fe400000f0eff */
[----:B------:R-:W-:-:S04]  /*2390*/  IADD3 R86, P0, PT, R15, R87, RZ ;  /* 0x000000570f567210 */ /* 0x000fc80007f1e0ff */
[----:B------:R-:W-:Y:S02]  /*23a0*/  LEA.HI.X.SX32 R87, R15, R19, 0x1, P0 ;  /* 0x000000130f577211 */ /* 0x000fe400000f0eff */
[----:B------:R-:W-:-:S04]  /*23b0*/  LOP3.LUT P0, RZ, R0, 0x1, RZ, 0xc0, !PT ;  /* 0x0000000100ff7812 */ /* 0x000fc8000780c0ff */
[----:B------:R-:W-:Y:S02]  /*23c0*/  ISETP.LT.U32.AND P0, PT, R20, 0x80, !P0 ;  /* 0x000000801400780c */ /* 0x000fe40004701070 */
[----:B------:R-:W-:Y:S02]  /*23d0*/  PRMT R84, RZ, 0x7610, R84 ;  /* 0x00007610ff547816 */ /* 0x000fe40000000054 */
[----:B------:R-:W-:Y:S02]  /*23e0*/  PRMT R20, RZ, 0x7610, R20 ;  /* 0x00007610ff147816 */ /* 0x000fe40000000014 */
[----:B0-----:R-:W-:-:S07]  /*23f0*/  FMNMX R12, R18, R17, !PT ;  /* 0x00000011120c7209 */ /* 0x001fce0007800000 */
[----:B------:R-:W-:Y:S01]  /*2400*/  @P0 STS [R43+0x2000], R12 ;  /* 0x0020000c2b000388 */ /* 0x000fe20000000800 */
[----:B------:R-:W-:Y:S06]  /*2410*/  BAR.SYNC.DEFER_BLOCKING 0x0 ;  /* 0x0000000000007b1d */ /* 0x000fec0000010000 */
[----:B------:R-:W0:Y:S02]  /*2420*/  LDS R52, [R45+UR7+0x2000] ;  /* 0x002000072d347984 */ /* 0x000e240008000800 */
[----:B0-----:R-:W-:-:S05]  /*2430*/  FMNMX R52, R52, -INF , !PT ;  /* 0xff80000034347809 */ /* 0x001fca0007800000 */
[--C-:B------:R-:W-:Y:S01]  /*2440*/  FADD R5, R5, -R52.reuse ;  /* 0x8000003405057221 */ /* 0x100fe20000000000 */
[--C-:B------:R-:W-:Y:S01]  /*2450*/  FADD R7, R7, -R52.reuse ;  /* 0x8000003407077221 */ /* 0x100fe20000000000 */
[--C-:B------:R-:W-:Y:S01]  /*2460*/  FADD R12, R6, -R52.reuse ;  /* 0x80000034060c7221 */ /* 0x100fe20000000000 */
[--C-:B------:R-:W-:Y:S01]  /*2470*/  FADD R13, R13, -R52.reuse ;  /* 0x800000340d0d7221 */ /* 0x100fe20000000000 */
[----:B------:R-:W-:Y:S01]  /*2480*/  FMUL R14, R5, 1.4426950216293334961 ;  /* 0x3fb8aa3b050e7820 */ /* 0x000fe20000400000 */
[--C-:B------:R-:W-:Y:S01]  /*2490*/  FADD R5, R4, -R52.reuse ;  /* 0x8000003404057221 */ /* 0x100fe20000000000 */
[----:B------:R-:W-:Y:S01]  /*24a0*/  FMUL R7, R7, 1.4426950216293334961 ;  /* 0x3fb8aa3b07077820 */ /* 0x000fe20000400000 */
[----:B------:R-:W-:Y:S01]  /*24b0*/  FMUL R15, R12, 1.4426950216293334961 ;  /* 0x3fb8aa3b0c0f7820 */ /* 0x000fe20000400000 */
[----:B------:R0:W-:Y:S01]  /*24c0*/  MUFU.EX2 R4, R14 ;  /* 0x0000000e00047308 */ /* 0x0001e20000000800 */
[----:B------:R-:W-:Y:S01]  /*24d0*/  FMUL R5, R5, 1.4426950216293334961 ;  /* 0x3fb8aa3b05057820 */ /* 0x000fe20000400000 */
[----:B------:R-:W-:Y:S01]  /*24e0*/  FMUL R13, R13, 1.4426950216293334961 ;  /* 0x3fb8aa3b0d0d7820 */ /* 0x000fe20000400000 */
[----:B------:R-:W-:-:S05]  /*24f0*/  FADD R12, R9, -R52 ;  /* 0x80000034090c7221 */ /* 0x000fca0000000000 */
[----:B------:R-:W1:Y:S01]  /*2500*/  MUFU.EX2 R5, R5 ;  /* 0x0000000500057308 */ /* 0x000e620000000800 */
[----:B0-----:R-:W-:Y:S01]  /*2510*/  FMUL R14, R12, 1.4426950216293334961 ;  /* 0x3fb8aa3b0c0e7820 */ /* 0x001fe20000400000 */
[----:B------:R-:W-:-:S04]  /*2520*/  FADD R12, R8, -R52 ;  /* 0x80000034080c7221 */ /* 0x000fc80000000000 */
[----:B------:R-:W-:Y:S01]  /*2530*/  FMUL R16, R12, 1.4426950216293334961 ;  /* 0x3fb8aa3b0c107820 */ /* 0x000fe20000400000 */
[----:B------:R-:W-:Y:S01]  /*2540*/  FADD R12, R11, -R52 ;  /* 0x800000340b0c7221 */ /* 0x000fe20000000000 */
[----:B------:R-:W0:Y:S03]  /*2550*/  MUFU.EX2 R7, R7 ;  /* 0x0000000700077308 */ /* 0x000e260000000800 */
[----:B------:R-:W-:-:S05]  /*2560*/  FMUL R12, R12, 1.4426950216293334961 ;  /* 0x3fb8aa3b0c0c7820 */ /* 0x000fca0000400000 */
[----:B------:R0:W2:Y:S01]  /*2570*/  MUFU.EX2 R6, R13 ;  /* 0x0000000d00067308 */ /* 0x0000a20000000800 */
[----:B-1----:R-:W-:-:S07]  /*2580*/  FADD R18, R4, R5 ;  /* 0x0000000504127221 */ /* 0x002fce0000000000 */
[----:B------:R-:W1:Y:S01]  /*2590*/  MUFU.EX2 R9, R15 ;  /* 0x0000000f00097308 */ /* 0x000e620000000800 */
[----:B0-----:R-:W-:-:S07]  /*25a0*/  FADD R13, R7, R18 ;  /* 0x00000012070d7221 */ /* 0x001fce0000000000 */
[----:B------:R-:W0:Y:S01]  /*25b0*/  MUFU.EX2 R8, R14 ;  /* 0x0000000e00087308 */ /* 0x000e220000000800 */
[----:B--2---:R-:W-:-:S07]  /*25c0*/  FADD R18, R6, R13 ;  /* 0x0000000d06127221 */ /* 0x004fce0000000000 */
[----:B------:R-:W2:Y:S01]  /*25d0*/  MUFU.EX2 R11, R16 ;  /* 0x00000010000b7308 */ /* 0x000ea20000000800 */
[----:B-1----:R-:W-:-:S07]  /*25e0*/  FADD R13, R9, R18 ;  /* 0x00000012090d7221 */ /* 0x002fce0000000000 */
[----:B------:R-:W1:Y:S01]  /*25f0*/  MUFU.EX2 R12, R12 ;  /* 0x0000000c000c7308 */ /* 0x000e620000000800 */
[----:B0-----:R-:W-:-:S04]  /*2600*/  FADD R18, R8, R13 ;  /* 0x0000000d08127221 */ /* 0x001fc80000000000 */
[--C-:B--2---:R-:W-:Y:S01]  /*2610*/  FADD R13, R11, R18.reuse ;  /* 0x000000120b0d7221 */ /* 0x104fe20000000000 */
[----:B------:R-:W-:Y:S01]  /*2620*/  PRMT R18, RZ, 0x7610, R18 ;  /* 0x00007610ff127816 */ /* 0x000fe20000000012 */
[----:B------:R-:W-:Y:S02]  /*2630*/  BAR.SYNC.DEFER_BLOCKING 0x0 ;  /* 0x0000000000007b1d */ /* 0x000fe40000010000 */
[----:B-1----:R-:W-:-:S05]  /*2640*/  FADD R13, R12, R13 ;  /* 0x0000000d0c0d7221 */ /* 0x002fca0000000000 */
[----:B------:R-:W0:Y:S02]  /*2650*/  SHFL.BFLY PT, R14, R13, 0x10, 0x1f ;  /* 0x0e001f000d0e7f89 */ /* 0x000e2400000e0000 */
[----:B0-----:R-:W-:-:S05]  /*2660*/  FADD R15, R13, R14 ;  /* 0x0000000e0d0f7221 */ /* 0x001fca0000000000 */
[----:B------:R-:W-:Y:S01]  /*2670*/  @!P5 STS [R44+UR7+0x2000], R15 ;  /* 0x0020000f2c00d988 */ /* 0x000fe20008000807 */
[----:B------:R-:W-:Y:S06]  /*2680*/  BAR.SYNC.DEFER_BLOCKING 0x0 ;  /* 0x0000000000007b1d */ /* 0x000fec0000010000 */
[----:B------:R-:W0:Y:S04]  /*2690*/  @!P6 LDS R14, [R43+0x2000] ;  /* 0x002000002b0ee984 */ /* 0x000e280000000800 */
[----:B0-----:R-:W0:Y:S02]  /*26a0*/  SHFL.BFLY PT, R17, R14, 0x1, 0x1f ;  /* 0x0c201f000e117f89 */ /* 0x001e2400000e0000 */
[----:B0-----:R-:W-:-:S05]  /*26b0*/  FADD R16, R14, R17 ;  /* 0x000000110e107221 */ /* 0x001fca0000000000 */
[----:B------:R0:W-:Y:S01]  /*26c0*/  @P0 STS [R43+0x2000], R16 ;  /* 0x002000102b000388 */ /* 0x0001e20000000800 */
[----:B------:R-:W-:Y:S01]  /*26d0*/  BAR.SYNC.DEFER_BLOCKING 0x0 ;  /* 0x0000000000007b1d */ /* 0x000fe20000010000 */
[----:B------:R-:W-:Y:S02]  /*26e0*/  PRMT R22, RZ, 0x7610, R22 ;  /* 0x00007610ff167816 */ /* 0x000fe40000000016 */
[----:B------:R-:W-:Y:S02]  /*26f0*/  PRMT R24, RZ, 0x7610, R24 ;  /* 0x00007610ff187816 */ /* 0x000fe40000000018 */
[----:B------:R-:W-:Y:S02]  /*2700*/  PRMT R14, RZ, 0x7610, R14 ;  /* 0x00007610ff0e7816 */ /* 0x000fe4000000000e */
[----:B------:R-:W-:Y:S02]  /*2710*/  PRMT R26, RZ, 0x7610, R26 ;  /* 0x00007610ff1a7816 */ /* 0x000fe4000000001a */
[----:B0-----:R-:W-:-:S02]  /*2720*/  PRMT R16, RZ, 0x7610, R16 ;  /* 0x00007610ff107816 */ /* 0x001fc40000000010 */
[----:B------:R-:W-:Y:S02]  /*2730*/  PRMT R28, RZ, 0x7610, R28 ;  /* 0x00007610ff1c7816 */ /* 0x000fe4000000001c */
[----:B------:R-:W-:Y:S02]  /*2740*/  PRMT R30, RZ, 0x7610, R30 ;  /* 0x00007610ff1e7816 */ /* 0x000fe4000000001e */
[----:B------:R-:W-:Y:S02]  /*2750*/  PRMT R32, RZ, 0x7610, R32 ;  /* 0x00007610ff207816 */ /* 0x000fe40000000020 */
[----:B------:R-:W-:Y:S02]  /*2760*/  PRMT R34, RZ, 0x7610, R34 ;  /* 0x00007610ff227816 */ /* 0x000fe40000000022 */
[----:B------:R-:W-:Y:S02]  /*2770*/  PRMT R92, RZ, 0x7610, R92 ;  /* 0x00007610ff5c7816 */ /* 0x000fe4000000005c */
[----:B------:R-:W-:-:S02]  /*2780*/  PRMT R100, RZ, 0x7610, R100 ;  /* 0x00007610ff647816 */ /* 0x000fc40000000064 */
[----:B------:R-:W-:Y:S01]  /*2790*/  PRMT R122, RZ, 0x7610, R122 ;  /* 0x00007610ff7a7816 */ /* 0x000fe2000000007a */
[----:B------:R-:W2:Y:S01]  /*27a0*/  @P1 LDG.E.U8 R84, desc[UR26][R96.64] ;  /* 0x0000001a60541981 */ /* 0x000ea2000c1e1100 */
[----:B------:R-:W-:-:S03]  /*27b0*/  PRMT R124, RZ, 0x7610, R124 ;  /* 0x00007610ff7c7816 */ /* 0x000fc6000000007c */
[----:B------:R-:W3:Y:S04]  /*27c0*/  @P1 LDG.E.U8 R18, desc[UR26][R120.64] ;  /* 0x0000001a78121981 */ /* 0x000ee8000c1e1100 */
[----:B------:R-:W4:Y:S04]  /*27d0*/  @P1 LDG.E.U8 R20, desc[UR26][R118.64] ;  /* 0x0000001a76141981 */ /* 0x000f28000c1e1100 */
[----:B------:R-:W5:Y:S04]  /*27e0*/  @P1 LDG.E.U8 R22, desc[UR26][R116.64] ;  /* 0x0000001a74161981 */ /* 0x000f68000c1e1100 */
        /* <DEDUP_REMOVED lines=11> */
[----:B------:R-:W5:Y:S01]  /*28a0*/  @P1 LDG.E.U8 R124, desc[UR26][R86.64] ;  /* 0x0000001a567c1981 */ /* 0x000f62000c1e1100 */
[----:B------:R-:W-:-:S03]  /*28b0*/  SHF.R.S32.HI R13, RZ, 0x2, R0 ;  /* 0x00000002ff0d7819 */ /* 0x000fc60000011400 */
[----:B------:R-:W0:Y:S01]  /*28c0*/  LDS R82, [R45+UR7+0x2000] ;  /* 0x002000072d527984 */ /* 0x000e220008000800 */
[----:B------:R-:W-:Y:S01]  /*28d0*/  SGXT R13, R13, 0x1 ;  /* 0x000000010d0d781a */ /* 0x000fe20000000200 */
[----:B------:R-:W-:Y:S03]  /*28e0*/  BAR.SYNC.DEFER_BLOCKING 0x0 ;  /* 0x0000000000007b1d */ /* 0x000fe60000010000 */
[----:B------:R-:W-:Y:S01]  /*28f0*/  LOP3.LUT R15, R13, 0x90, RZ, 0xc0, !PT ;  /* 0x000000900d0f7812 */ /* 0x000fe200078ec0ff */
[----:B------:R-:W-:Y:S01]  /*2900*/  IMAD.SHL.U32 R13, R0, 0x20, RZ ;  /* 0x00000020000d7824 */ /* 0x000fe200078e00ff */
[----:B------:R-:W-:Y:S01]  /*2910*/  F2FP.SATFINITE.E4M3.F32.PACK_AB_MERGE_C R7, R6, R7, RZ ;  /* 0x000000070607723e */ /* 0x000fe200048070ff */
[----:B------:R-:W-:Y:S02]  /*2920*/  FADD R6, -R52, -INF ;  /* 0xff80000034067421 */ /* 0x000fe40000000100 */
[----:B------:R-:W-:Y:S01]  /*2930*/  IMAD R10, R10, 0x10, R15 ;  /* 0x000000100a0a7824 */ /* 0x000fe200078e020f */
[----:B------:R-:W-:Y:S01]  /*2940*/  LOP3.LUT R13, R13, 0x160, RZ, 0xc0, !PT ;  /* 0x000001600d0d7812 */ /* 0x000fe200078ec0ff */
[----:B------:R-:W-:-:S03]  /*2950*/  FMUL R83, R6, 1.4426950216293334961 ;  /* 0x3fb8aa3b06537820 */ /* 0x000fc60000400000 */
[----:B------:R-:W-:Y:S02]  /*2960*/  LOP3.LUT R10, R10, R81, RZ, 0x3c, !PT ;  /* 0x000000510a0a7212 */ /* 0x000fe400078e3cff */
[----:B------:R-:W-:Y:S02]  /*2970*/  F2FP.SATFINITE.E4M3.F32.PACK_AB_MERGE_C R11, R12, R11, RZ ;  /* 0x0000000b0c0b723e */ /* 0x000fe400048070ff */
[----:B------:R-:W-:Y:S01]  /*2980*/  IADD3 R13, PT, PT, R10, UR7, R13 ;  /* 0x000000070a0d7c10 */ /* 0x000fe2000fffe00d */
[----:B------:R-:W1:Y:S01]  /*2990*/  MUFU.EX2 R83, R83 ;  /* 0x0000005300537308 */ /* 0x000e620000000800 */
[----:B------:R-:W-:-:S03]  /*29a0*/  F2FP.SATFINITE.E4M3.F32.PACK_AB_MERGE_C R85, R8, R9, R11 ;  /* 0x000000090855723e */ /* 0x000fc6000480700b */
[----:B------:R-:W-:Y:S01]  /*29b0*/  IMAD.IADD R42, R80, 0x1, R13 ;  /* 0x00000001502a7824 */ /* 0x000fe200078e020d */
[----:B--2---:R2:W-:Y:S04]  /*29c0*/  STS.U8 [R39+UR7+0x2b00], R84 ;  /* 0x002b005427007988 */ /* 0x0045e80008000007 */
[----:B---3--:R-:W-:Y:S01]  /*29d0*/  STS.U8 [R39+UR7+0x2000], R18 ;  /* 0x0020001227007988 */ /* 0x008fe20008000007 */
[----:B--2---:R-:W-:-:S03]  /*29e0*/  F2FP.SATFINITE.E4M3.F32.PACK_AB_MERGE_C R84, R5, R4, R7 ;  /* 0x000000040554723e */ /* 0x004fc60004807007 */
[----:B----4-:R-:W-:Y:S04]  /*29f0*/  STS.U8 [R39+UR7+0x2100], R20 ;  /* 0x0021001427007988 */ /* 0x010fe80008000007 */
[----:B-----5:R-:W-:Y:S04]  /*2a00*/  STS.U8 [R39+UR7+0x2200], R22 ;  /* 0x0022001627007988 */ /* 0x020fe80008000007 */
        /* <DEDUP_REMOVED lines=8> */
[----:B------:R3:W-:Y:S04]  /*2a90*/  STS.U8 [R39+UR7+0x2c00], R92 ;  /* 0x002c005c27007988 */ /* 0x0007e80008000007 */
[----:B------:R3:W-:Y:S04]  /*2aa0*/  STS.U8 [R39+UR7+0x2d00], R100 ;  /* 0x002d006427007988 */ /* 0x0007e80008000007 */
[----:B------:R3:W-:Y:S04]  /*2ab0*/  STS.U8 [R39+UR7+0x2e00], R122 ;  /* 0x002e007a27007988 */ /* 0x0007e80008000007 */
[----:B------:R3:W-:Y:S04]  /*2ac0*/  STS.U8 [R39+UR7+0x2f00], R124 ;  /* 0x002f007c27007988 */ /* 0x0007e80008000007 */
[----:B------:R3:W-:Y:S01]  /*2ad0*/  STS.64 [R42+0x5000], R84 ;  /* 0x005000542a007388 */ /* 0x0007e20000000a00 */
[----:B--2---:R-:W2:Y:S01]  /*2ae0*/  LDTM.16dp32bit_t0_t15.x32 R4, tmem[UR8] ;  /* 0x00000008000479ee */ /* 0x004ea20008a80000 */
[----:B------:R-:W4:Y:S01]  /*2af0*/  LDTM.16dp32bit_t16_t31.x32 R4, tmem[UR8+0x20] ;  /* 0x00002008000479ee */ /* 0x000f220008aa0000 */
[----:B------:R-:W-:Y:S01]  /*2b00*/  NOP ;  /* 0x0000000000007918 */ /* 0x000fe20000000000 */
[----:B01----:R-:W-:Y:S05]  /*2b10*/  @!P1 BRA `(.L_x_9) ;  /* 0x0000000000889947 */ /* 0x003fea0003800000 */
[C---:B--2-4-:R-:W-:Y:S01]  /*2b20*/  FMUL R4, R83.reuse, R4 ;  /* 0x0000000453047220 */ /* 0x054fe20000400000 */
[C---:B------:R-:W-:Y:S01]  /*2b30*/  FMUL R5, R83.reuse, R5 ;  /* 0x0000000553057220 */ /* 0x040fe20000400000 */
        /* <DEDUP_REMOVED lines=29> */
[----:B------:R-:W-:-:S04]  /*2d10*/  FMUL R35, R83, R35 ;  /* 0x0000002353237220 */ /* 0x000fc80000400000 */
[----:B------:R0:W-:Y:S01]  /*2d20*/  STTM.16dp32bit_t0_t15.x32 tmem[UR8], R4 ;  /* 0x00000004000079ed */ /* 0x0001e20008a80008 */
[----:B------:R0:W-:Y:S02]  /*2d30*/  STTM.16dp32bit_t16_t31.x32 tmem[UR8+0x20], R4 ;  /* 0x00002004000079ed */ /* 0x0001e40008aa0008 */
.L_x_9:
[----:B----4-:R-:W1:Y:S02]  /*2d40*/  FENCE.VIEW.ASYNC.T ;  /* 0x00000000000073c6 */ /* 0x010e640000000200 */
[----:B-1----:R-:W-:Y:S01]  /*2d50*/  BAR.SYNC.DEFER_BLOCKING 0x0 ;  /* 0x0000000000007b1d */ /* 0x002fe20000010000 */
[----:B------:R-:W-:Y:S01]  /*2d60*/  FADD R82, R83, R82 ;  /* 0x0000005253527221 */ /* 0x000fe20000000000 */
[----:B------:R-:W-:Y:S01]  /*2d70*/  UIADD3 UR11, UPT, UPT, UR7, 0x5800, URZ ;  /* 0x00005800070b7890 */ /* 0x000fe2000fffe0ff */
[----:B---3--:R-:W-:-:S03]  /*2d80*/  FSEL R92, R52, -INF , P1 ;  /* 0xff800000345c7808 */ /* 0x008fc60000800000 */
[----:B------:R-:W-:Y:S01]  /*2d90*/  UMOV UR17, 0xc0004010 ;  /* 0xc000401000117882 */ /* 0x000fe20000000000 */
[----:B------:R-:W-:Y:S01]  /*2da0*/  FSEL R52, R82, 1, P1 ;  /* 0x3f80000052347808 */ /* 0x000fe20000800000 */
[----:B------:R1:W-:Y:S06]  /*2db0*/  MEMBAR.ALL.CTA ;  /* 0x0000000000007992 */ /* 0x0003ec0000008000 */
[----:B-1----:R-:W1:Y:S02]  /*2dc0*/  FENCE.VIEW.ASYNC.S ;  /* 0x00000000000073c6 */ /* 0x002e640000000000 */
[----:B-1----:R-:W-:Y:S06]  /*2dd0*/  BAR.SYNC.DEFER_BLOCKING 0x0 ;  /* 0x0000000000007b1d */ /* 0x002fec0000010000 */
[----:B------:R-:W-:Y:S05]  /*2de0*/  @!P2 BRA `(.L_x_10) ;  /* 0x000000000058a947 */ /* 0x000fea0003800000 */
[----:B------:R-:W-:Y:S01]  /*2df0*/  UIADD3 UR4, UPT, UPT, UR7, 0x5000, URZ ;  /* 0x0000500007047890 */ /* 0x000fe2000fffe0ff */
[----:B------:R-:W-:Y:S01]  /*2e00*/  BSSY.RECONVERGENT B0, `(.L_x_11) ;  /* 0x0000013000007945 */ /* 0x000fe20003800200 */
[----:B------:R-:W-:Y:S02]  /*2e10*/  UIADD3 UR5, UPT, UPT, UR7, 0x2000, URZ ;  /* 0x0000200007057890 */ /* 0x000fe4000fffe0ff */
[----:B------:R-:W-:Y:S02]  /*2e20*/  USHF.R.U32.HI UR4, URZ, 0x4, UR4 ;  /* 0x00000004ff047899 */ /* 0x000fe40008011604 */
[----:B------:R-:W-:Y:S01]  /*2e30*/  USHF.R.U32.HI UR5, URZ, 0x4, UR5 ;  /* 0x00000004ff057899 */ /* 0x000fe20008011605 */
[----:B------:R-:W-:Y:S01]  /*2e40*/  ELECT P1, URZ, PT ;  /* 0x0000000000ff782f */ /* 0x000fe20003820000 */
[----:B------:R-:W-:Y:S02]  /*2e50*/  USGXT.U32 UR18, UR4, 0xe ;  /* 0x0000000e0412789a */ /* 0x000fe40008000000 */
[----:B------:R-:W-:Y:S01]  /*2e60*/  USGXT.U32 UR12, UR5, 0xe ;  /* 0x0000000e050c789a */ /* 0x000fe20008000000 */
[----:B------:R-:W-:Y:S01]  /*2e70*/  UMOV UR20, 0x0 ;  /* 0x0000000000147882 */ /* 0x000fe20000000000 */
[----:B------:R-:W-:Y:S01]  /*2e80*/  UMOV UR21, 0x4200010 ;  /* 0x0420001000157882 */ /* 0x000fe20000000000 */
[----:B------:R-:W-:-:S02]  /*2e90*/  UMOV UR5, UR17 ;  /* 0x0000001100057c82 */ /* 0x000fc40008000000 */
[----:B------:R-:W-:Y:S01]  /*2ea0*/  UMOV UR4, UR18 ;  /* 0x0000001200047c82 */ /* 0x000fe20008000000 */
[----:B------:R-:W-:-:S03]  /*2eb0*/  UMOV UR13, 0xc0004010 ;  /* 0xc0004010000d7882 */ /* 0x000fc60000000000 */
[----:B------:R1:W-:Y:S01]  /*2ec0*/  UTCQMMA gdesc[UR4], gdesc[UR12], tmem[UR33], tmem[UR20], idesc[UR21], UPT ;  /* 0x00ff140c040075ea */ /* 0x0003e2000b800321 */
[----:B------:R-:W-:Y:S05]  /*2ed0*/  @!P1 BRA `(.L_x_12) ;  /* 0x0000000000149947 */ /* 0x000fea0003800000 */
[----:B-1----:R-:W-:Y:S01]  /*2ee0*/  UMOV UR4, UR11 ;  /* 0x0000000b00047c82 */ /* 0x002fe20008000000 */
[----:B------:R-:W-:Y:S02]  /*2ef0*/  UMOV UR5, URZ ;  /* 0x000000ff00057c82 */ /* 0x000fe40008000000 */
[----:B------:R-:W-:Y:S02]  /*2f00*/  UMOV UR4, UR4 ;  /* 0x0000000400047c82 */ /* 0x000fe40008000000 */
[----:B------:R3:W-:Y:S01]  /*2f10*/  UTCBAR [UR4], URZ ;  /* 0x000000ff040073e9 */ /* 0x0007e200080000ff */
[----:B------:R-:W-:Y:S02]  /*2f20*/  NOP ;  /* 0x0000000000007918 */ /* 0x000fe40000000000 */
.L_x_12:
[----:B-1-3--:R-:W-:Y:S05]  /*2f30*/  BSYNC.RECONVERGENT B0 ;  /* 0x0000000000007941 */ /* 0x00afea0003800200 */
.L_x_11:
[----:B------:R-:W-:Y:S05]  /*2f40*/  BRA `(.L_x_13) ;  /* 0x0000000000147947 */ /* 0x000fea0003800000 */
.L_x_10:
[----:B------:R-:W-:-:S13]  /*2f50*/  ISETP.GE.AND P1, PT, R41, RZ, PT ;  /* 0x000000ff2900720c */ /* 0x000fda0003f26270 */
[----:B------:R-:W-:Y:S05]  /*2f60*/  @!P1 BRA `(.L_x_14) ;  /* 0x00000018003c9947 */ /* 0x000fea0003800000 */
[----:B------:R-:W-:-:S04]  /*2f70*/  UIADD3 UR4, UPT, UPT, UR7, 0x5000, URZ ;  /* 0x0000500007047890 */ /* 0x000fc8000fffe0ff */
[----:B------:R-:W-:-:S04]  /*2f80*/  USHF.R.U32.HI UR4, URZ, 0x4, UR4 ;  /* 0x00000004ff047899 */ /* 0x000fc80008011604 */
[----:B------:R-:W-:-:S12]  /*2f90*/  USGXT.U32 UR18, UR4, 0xe ;  /* 0x0000000e0412789a */ /* 0x000fd80008000000 */
.L_x_13:
[----:B------:R-:W-:Y:S01]  /*2fa0*/  USHF.R.U32.HI UR20, URZ, 0x4, UR7 ;  /* 0x00000004ff147899 */ /* 0x000fe20008011607 */
[----:B------:R-:W-:Y:S01]  /*2fb0*/  IMAD.SHL.U32 R53, R53, 0x20, RZ ;  /* 0x0000002035357824 */ /* 0x000fe200078e00ff */
[----:B------:R-:W-:Y:S01]  /*2fc0*/  USHF.R.U32.HI UR28, URZ, 0x4, UR16 ;  /* 0x00000004ff1c7899 */ /* 0x000fe20008011610 */
[----:B------:R-:W-:Y:S01]  /*2fd0*/  IMAD.IADD R80, R80, 0x1, R81 ;  /* 0x0000000150507824 */ /* 0x000fe200078e0251 */
[----:B------:R-:W-:Y:S01]  /*2fe0*/  UIADD3 UR12, UPT, UPT, UR7, 0x4000, URZ ;  /* 0x00004000070c7890 */ /* 0x000fe2000fffe0ff */
[----:B0-2---:R-:W-:Y:S01]  /*2ff0*/  IMAD.MOV.U32 R12, RZ, RZ, RZ ;  /* 0x000000ffff0c7224 */ /* 0x005fe200078e00ff */
[----:B------:R-:W-:Y:S01]  /*3000*/  USGXT.U32 UR20, UR20, 0xe ;  /* 0x0000000e1414789a */ /* 0x000fe20008000000 */
[----:B------:R-:W-:Y:S01]  /*3010*/  IMAD.MOV.U32 R81, RZ, RZ, RZ ;  /* 0x000000ffff517224 */ /* 0x000fe200078e00ff */
[----:B------:R-:W-:Y:S01]  /*3020*/  USGXT.U32 UR28, UR28, 0xe ;  /* 0x0000000e1c1c789a */ /* 0x000fe20008000000 */
[----:B------:R-:W-:Y:S01]  /*3030*/  IMAD.MOV.U32 R83, RZ, RZ, R53 ;  /* 0x000000ffff537224 */ /* 0x000fe200078e0035 */
[----:B------:R-:W-:-:S02]  /*3040*/  USHF.R.U32.HI UR29, URZ, 0x4, UR12 ;  /* 0x00000004ff1d7899 */ /* 0x000fc4000801160c */
[----:B------:R-:W-:Y:S02]  /*3050*/  UIADD3 UR14, UP3, UPT, UR20, 0x80, URZ ;  /* 0x00000080140e7890 */ /* 0x000fe4000ff7e0ff */
[----:B------:R-:W-:Y:S02]  /*3060*/  UIADD3 UR12, UP2, UPT, UR28, 0x2, URZ ;  /* 0x000000021c0c7890 */ /* 0x000fe4000ff5e0ff */
[----:B------:R-:W-:Y:S01]  /*3070*/  USHF.L.U32 UR30, UR15, 0x5, URZ ;  /* 0x000000050f1e7899 */ /* 0x000fe200080006ff */
[----:B------:R-:W-:Y:S01]  /*3080*/  UMOV UR5, URZ ;  /* 0x000000ff00057c82 */ /* 0x000fe20008000000 */
[----:B------:R-:W-:Y:S01]  /*3090*/  UMOV UR4, URZ ;  /* 0x000000ff00047c82 */ /* 0x000fe20008000000 */
[----:B------:R-:W-:Y:S02]  /*30a0*/  UIADD3.X UR15, UPT, UPT, UR5, -0x7fffbfe0, URZ, UP3, !UPT ;  /* 0x80004020050f7890 */ /* 0x000fe40009ffe4ff */
[----:B------:R-:W-:Y:S02]  /*30b0*/  UIADD3.X UR13, UPT, UPT, UR4, 0x40004040, URZ, UP2, !UPT ;  /* 0x40004040040d7890 */ /* 0x000fe400097fe4ff */
[----:B------:R-:W-:-:S02]  /*30c0*/  UIADD3 UR34, UP2, UPT, UR14, 0x80, URZ ;  /* 0x000000800e227890 */ /* 0x000fc4000ff5e0ff */
[----:B------:R-:W-:Y:S01]  /*30d0*/  UIADD3 UR36, UP3, UPT, UR14, 0x100, URZ ;  /* 0x000001000e247890 */ /* 0x000fe2000ff7e0ff */
[----:B------:R-:W-:Y:S01]  /*30e0*/  UMOV UR32, UR11 ;  /* 0x0000000b00207c82 */ /* 0x000fe20008000000 */
[----:B------:R-:W-:Y:S01]  /*30f0*/  UISETP.NE.U32.AND UP1, UPT, UR19, URZ, UPT ;  /* 0x000000ff1300728c */ /* 0x000fe2000bf25070 */
[----:B------:R-:W-:Y:S01]  /*3100*/  UMOV UR31, 0x1 ;  /* 0x00000001001f7882 */ /* 0x000fe20000000000 */
[----:B------:R-:W0:Y:S01]  /*3110*/  LDCU UR48, c[0x0][0x3a8] ;  /* 0x00007500ff3077ac */ /* 0x000e220008000800 */
[----:B------:R-:W-:Y:S02]  /*3120*/  USGXT.U32 UR29, UR29, 0xe ;  /* 0x0000000e1d1d789a */ /* 0x000fe40008000000 */
[----:B------:R-:W-:Y:S02]  /*3130*/  UIADD3.X UR35, UPT, UPT, UR15, URZ, URZ, UP2, !UPT ;  /* 0x000000ff0f237290 */ /* 0x000fe400097fe4ff */
[----:B------:R-:W-:Y:S02]  /*3140*/  UIADD3.X UR37, UPT, UPT, UR15, URZ, URZ, UP3, !UPT ;  /* 0x000000ff0f257290 */ /* 0x000fe40009ffe4ff */
[----:B------:R-:W-:-:S02]  /*3150*/  UIADD3.64 UR38, UPT, UPT, UR12, 0x2, URZ ;  /* 0x000000020c267897 */ /* 0x000fc4000fffe0ff */
[----:B------:R-:W-:Y:S01]  /*3160*/  UIADD3.64 UR40, UPT, UPT, UR12, 0x4, URZ ;  /* 0x000000040c287897 */ /* 0x000fe2000fffe0ff */
[----:B------:R-:W-:Y:S01]  /*3170*/  UMOV UR42, 0xffffffe0 ;  /* 0xffffffe0002a7882 */ /* 0x000fe20000000000 */
[----:B------:R-:W-:Y:S01]  /*3180*/  UMOV UR43, 0xffffffff ;  /* 0xffffffff002b7882 */ /* 0x000fe20000000000 */
[----:B------:R-:W-:Y:S01]  /*3190*/  UMOV UR11, UR30 ;  /* 0x0000001e000b7c82 */ /* 0x000fe20008000000 */
[----:B------:R-:W-:-:S08]  /*31a0*/  UMOV UR16, UR18 ;  /* 0x0000001200107c82 */ /* 0x000fd00008000000 */
.L_x_19:
[----:B------:R-:W-:Y:S02]  /*31b0*/  SHF.R.S32.HI R13, RZ, 0x1f, R83 ;  /* 0x0000001fff0d7819 */ /* 0x000fe40000011453 */
[C---:B------:R-:W-:Y:S02]  /*31c0*/  IADD3 R20, P2, PT, R83.reuse, R78, RZ ;  /* 0x0000004e53147210 */ /* 0x040fe40007f5e0ff */
[----:B------:R-:W-:-:S03]  /*31d0*/  IADD3 R22, P1, PT, R83, R70, RZ ;  /* 0x0000004653167210 */ /* 0x000fc60007f3e0ff */
[----:B------:R-:W-:Y:S01]  /*31e0*/  IMAD.X R21, R13, 0x1, R79, P2 ;  /* 0x000000010d157824 */ /* 0x000fe200010e064f */
[----:B------:R-:W-:Y:S01]  /*31f0*/  IADD3 R24, P2, PT, R83, R62, RZ ;  /* 0x0000003e53187210 */ /* 0x000fe20007f5e0ff */
[----:B------:R-:W-:Y:S01]  /*3200*/  IMAD.X R23, R13, 0x1, R71, P1 ;  /* 0x000000010d177824 */ /* 0x000fe200008e0647 */
[----:B------:R-:W-:Y:S02]  /*3210*/  IADD3 R18, P1, PT, R83, R54, RZ ;  /* 0x0000003653127210 */ /* 0x000fe40007f3e0ff */
[----:B------:R-:W2:Y:S01]  /*3220*/  LDG.E.U8 R20, desc[UR26][R20.64] ;  /* 0x0000001a14147981 */ /* 0x000ea2000c1e1100 */
[----:B------:R-:W-:Y:S01]  /*3230*/  IMAD.X R25, R13, 0x1, R63, P2 ;  /* 0x000000010d197824 */ /* 0x000fe200010e063f */
[----:B------:R-:W-:Y:S01]  /*3240*/  IADD3 R4, P2, PT, R83, R76, RZ ;  /* 0x0000004c53047210 */ /* 0x000fe20007f5e0ff */
[----:B------:R-:W-:Y:S01]  /*3250*/  IMAD.X R19, R13, 0x1, R55, P1 ;  /* 0x000000010d137824 */ /* 0x000fe200008e0637 */
[----:B------:R-:W-:Y:S01]  /*3260*/  IADD3 R6, P1, PT, R83, R68, RZ ;  /* 0x0000004453067210 */ /* 0x000fe20007f3e0ff */
[----:B------:R-:W3:Y:S02]  /*3270*/  LDG.E.U8 R22, desc[UR26][R22.64] ;  /* 0x0000001a16167981 */ /* 0x000ee4000c1e1100 */
[----:B------:R-:W-:Y:S01]  /*3280*/  IMAD.X R5, R13, 0x1, R77, P2 ;  /* 0x000000010d057824 */ /* 0x000fe200010e064d */
[----:B------:R-:W-:Y:S01]  /*3290*/  IADD3 R8, P2, PT, R83, R60, RZ ;  /* 0x0000003c53087210 */ /* 0x000fe20007f5e0ff */
[----:B------:R-:W-:Y:S01]  /*32a0*/  IMAD.X R7, R13, 0x1, R69, P1 ;  /* 0x000000010d077824 */ /* 0x000fe200008e0645 */
[----:B------:R-:W-:Y:S01]  /*32b0*/  IADD3 R10, P1, PT, R83, R50, RZ ;  /* 0x00000032530a7210 */ /* 0x000fe20007f3e0ff */
[----:B------:R1:W4:Y:S02]  /*32c0*/  LDG.E.U8 R26, desc[UR26][R18.64] ;  /* 0x0000001a121a7981 */ /* 0x000324000c1e1100 */
[----:B------:R-:W-:Y:S01]  /*32d0*/  IMAD.X R9, R13, 0x1, R61, P2 ;  /* 0x000000010d097824 */ /* 0x000fe200010e063d */
[----:B------:R-:W-:Y:S01]  /*32e0*/  IADD3 R14, P2, PT, R83, R74, RZ ;  /* 0x0000004a530e7210 */ /* 0x000fe20007f5e0ff */
[----:B------:R-:W-:Y:S01]  /*32f0*/  IMAD.X R11, R13, 0x1, R51, P1 ;  /* 0x000000010d0b7824 */ /* 0x000fe200008e0633 */
[----:B------:R-:W-:Y:S01]  /*3300*/  IADD3 R16, P1, PT, R83, R66, RZ ;  /* 0x0000004253107210 */ /* 0x000fe20007f3e0ff */
[----:B------:R5:W4:Y:S02]  /*3310*/  LDG.E.U8 R21, desc[UR26][R4.64] ;  /* 0x0000001a04157981 */ /* 0x000b24000c1e1100 */
[----:B------:R-:W-:-:S02]  /*3320*/  IMAD.X R15, R13, 0x1, R75, P2 ;  /* 0x000000010d0f7824 */ /* 0x000fc400010e064b */
[----:B------:R-:W-:Y:S01]  /*3330*/  IMAD.X R17, R13, 0x1, R67, P1 ;  /* 0x000000010d117824 */ /* 0x000fe200008e0643 */
[C---:B-1----:R-:W-:Y:S01]  /*3340*/  IADD3 R18, P2, PT, R83.reuse, R58, RZ ;  /* 0x0000003a53127210 */ /* 0x042fe20007f5e0ff */
[----:B------:R-:W4:Y:S01]  /*3350*/  LDG.E.U8 R24, desc[UR26][R24.64] ;  /* 0x0000001a18187981 */ /* 0x000f22000c1e1100 */
[----:B-----5:R-:W-:-:S03]  /*3360*/  IADD3 R4, P1, PT, R83, R48, RZ ;  /* 0x0000003053047210 */ /* 0x020fc60007f3e0ff */
[----:B------:R1:W5:Y:S01]  /*3370*/  LDG.E.U8 R27, desc[UR26][R6.64] ;  /* 0x0000001a061b7981 */ /* 0x000362000c1e1100 */
[C---:B------:R-:W-:Y:S02]  /*3380*/  IMAD.X R19, R13.reuse, 0x1, R59, P2 ;  /* 0x000000010d137824 */ /* 0x040fe400010e063b */
[----:B------:R-:W-:Y:S01]  /*3390*/  IMAD.X R5, R13, 0x1, R49, P1 ;  /* 0x000000010d057824 */ /* 0x000fe200008e0631 */
[----:B------:R0:W5:Y:S04]  /*33a0*/  LDG.E.U8 R25, desc[UR26][R8.64] ;  /* 0x0000001a08197981 */ /* 0x000168000c1e1100 */
[----:B------:R0:W5:Y:S01]  /*33b0*/  LDG.E.U8 R29, desc[UR26][R10.64] ;  /* 0x0000001a0a1d7981 */ /* 0x000162000c1e1100 */
[----:B-1----:R-:W-:-:S03]  /*33c0*/  IADD3 R6, P2, PT, R83, R72, RZ ;  /* 0x0000004853067210 */ /* 0x002fc60007f5e0ff */
[----:B------:R1:W5:Y:S01]  /*33d0*/  LDG.E.U8 R23, desc[UR26][R14.64] ;  /* 0x0000001a0e177981 */ /* 0x000362000c1e1100 */
[----:B0-----:R-:W-:Y:S01]  /*33e0*/  IADD3 R8, P1, PT, R83, R64, RZ ;  /* 0x0000004053087210 */ /* 0x001fe20007f3e0ff */
[----:B------:R-:W-:Y:S02]  /*33f0*/  IMAD.X R7, R13, 0x1, R73, P2 ;  /* 0x000000010d077824 */ /* 0x000fe400010e0649 */
[----:B------:R-:W5:Y:S01]  /*3400*/  LDG.E.U8 R17, desc[UR26][R16.64] ;  /* 0x0000001a10117981 */ /* 0x000f62000c1e1100 */
[----:B------:R-:W-:Y:S01]  /*3410*/  IADD3 R10, P2, PT, R83, R56, RZ ;  /* 0x00000038530a7210 */ /* 0x000fe20007f5e0ff */
[----:B------:R-:W-:Y:S02]  /*3420*/  IMAD.X R9, R13, 0x1, R65, P1 ;  /* 0x000000010d097824 */ /* 0x000fe400008e0641 */
[----:B------:R-:W5:Y:S01]  /*3430*/  LDG.E.U8 R19, desc[UR26][R18.64] ;  /* 0x0000001a12137981 */ /* 0x000f62000c1e1100 */
[----:B-1----:R-:W-:Y:S01]  /*3440*/  IADD3 R14, P1, PT, R83, R46, RZ ;  /* 0x0000002e530e7210 */ /* 0x002fe20007f3e0ff */
[----:B------:R-:W-:-:S02]  /*3450*/  IMAD.X R11, R13, 0x1, R57, P2 ;  /* 0x000000010d0b7824 */ /* 0x000fc400010e0639 */
[----:B------:R-:W5:Y:S02]  /*3460*/  LDG.E.U8 R5, desc[UR26][R4.64] ;  /* 0x0000001a04057981 */ /* 0x000f64000c1e1100 */
[----:B------:R-:W-:Y:S02]  /*3470*/  IMAD.X R15, R13, 0x1, R47, P1 ;  /* 0x000000010d0f7824 */ /* 0x000fe400008e062f */
[----:B------:R-:W5:Y:S04]  /*3480*/  LDG.E.U8 R6, desc[UR26][R6.64] ;  /* 0x0000001a06067981 */ /* 0x000f68000c1e1100 */
[----:B------:R-:W5:Y:S04]  /*3490*/  LDG.E.U8 R8, desc[UR26][R8.64] ;  /* 0x0000001a08087981 */ /* 0x000f68000c1e1100 */
[----:B------:R-:W5:Y:S04]  /*34a0*/  LDG.E.U8 R10, desc[UR26][R10.64] ;  /* 0x0000001a0a0a7981 */ /* 0x000f68000c1e1100 */
[----:B------:R-:W5:Y:S01]  /*34b0*/  LDG.E.U8 R14, desc[UR26][R14.64] ;  /* 0x0000001a0e0e7981 */ /* 0x000f62000c1e1100 */
[----:B------:R-:W-:-:S02]  /*34c0*/  UMOV UR4, 0x1 ;  /* 0x0000000100047882 */ /* 0x000fc40000000000 */
[----:B------:R-:W-:-:S04]  /*34d0*/  @!UP0 UIADD3 UR4, UPT, UPT, -UR4, 0x100000, URZ ;  /* 0x0010000004048890 */ /* 0x000fc8000fffe1ff */
[----:B------:R-:W-:Y:S02]  /*34e0*/  @!UP0 USHF.L.U32 UR5, UR4, 0xb, URZ ;  /* 0x0000000b04058899 */ /* 0x000fe400080006ff */
[----:B------:R-:W-:Y:S01]  /*34f0*/  @!UP0 USHF.L.U32 UR4, UR4, 0x1, URZ ;  /* 0x0000000104048899 */ /* 0x000fe200080006ff */
[----:B------:R-:W-:Y:S01]  /*3500*/  VOTEU.ALL UP2, P4 ;  /* 0x0000000000ff7886 */ /* 0x000fe20002040000 */
[----:B--2---:R0:W-:Y:S04]  /*3510*/  STS.U8 [R39+UR7+0x3000], R20 ;  /* 0x0030001427007988 */ /* 0x0041e80008000007 */
[----:B---3--:R0:W-:Y:S04]  /*3520*/  STS.U8 [R39+UR7+0x3400], R22 ;  /* 0x0034001627007988 */ /* 0x0081e80008000007 */
[----:B----4-:R0:W-:Y:S04]  /*3530*/  STS.U8 [R39+UR7+0x3c00], R26 ;  /* 0x003c001a27007988 */ /* 0x0101e80008000007 */
[----:B------:R0:W-:Y:S04]  /*3540*/  STS.U8 [R39+UR7+0x3800], R24 ;  /* 0x0038001827007988 */ /* 0x0001e80008000007 */
[----:B------:R0:W-:Y:S04]  /*3550*/  STS.U8 [R38+UR7+0x3100], R21 ;  /* 0x0031001526007988 */ /* 0x0001e80008000007 */
[----:B-----5:R0:W-:Y:S04]  /*3560*/  STS.U8 [R38+UR7+0x3500], R27 ;  /* 0x0035001b26007988 */ /* 0x0201e80008000007 */
        /* <DEDUP_REMOVED lines=10> */
[----:B------:R1:W-:Y:S06]  /*3610*/  MEMBAR.ALL.CTA ;  /* 0x0000000000007992 */ /* 0x0003ec0000008000 */
[----:B-1----:R-:W-:Y:S04]  /*3620*/  FENCE.VIEW.ASYNC.S ;  /* 0x00000000000073c6 */ /* 0x002fe80000000000 */
[----:B------:R-:W1:Y:S02]  /*3630*/  FENCE.VIEW.ASYNC.S ;  /* 0x00000000000073c6 */ /* 0x000e640000000000 */
[----:B-1----:R0:W1:Y:S02]  /*3640*/  @!UP2 SYNCS.EXCH.64 URZ, [UR7+0x5810], UR4 ;  /* 0x0058100407ffa5b2 */ /* 0x0020640008000100 */
[----:B-1----:R-:W-:Y:S06]  /*3650*/  BAR.SYNC.DEFER_BLOCKING 0x0 ;  /* 0x0000000000007b1d */ /* 0x002fec0000010000 */
[----:B0-----:R-:W-:Y:S05]  /*3660*/  BRA.U UP1, `(.L_x_15) ;  /* 0x0000000101507547 */ /* 0x001fea000b800000 */
[----:B------:R-:W-:Y:S01]  /*3670*/  UIADD3 UR4, UPT, UPT, UR7, 0x5810, URZ ;  /* 0x0000581007047890 */ /* 0x000fe2000fffe0ff */
[----:B------:R-:W-:Y:S01]  /*3680*/  UMOV UR21, 0x80004020 ;  /* 0x8000402000157882 */ /* 0x000fe20000000000 */
[----:B------:R-:W-:Y:S01]  /*3690*/  UMOV UR18, UR28 ;  /* 0x0000001c00127c82 */ /* 0x000fe20008000000 */
[----:B------:R-:W-:Y:S01]  /*36a0*/  UMOV UR19, 0x40004040 ;  /* 0x4000404000137882 */ /* 0x000fe20000000000 */
[----:B------:R-:W-:Y:S01]  /*36b0*/  UMOV UR22, 0x0 ;  /* 0x0000000000167882 */ /* 0x000fe20000000000 */
[----:B------:R-:W-:Y:S01]  /*36c0*/  UMOV UR23, 0x4088010 ;  /* 0x0408801000177882 */ /* 0x000fe20000000000 */
[----:B------:R-:W-:Y:S01]  /*36d0*/  UMOV UR24, 0x0 ;  /* 0x0000000000187882 */ /* 0x000fe20000000000 */
[----:B------:R-:W-:Y:S01]  /*36e0*/  UMOV UR25, 0x4088010 ;  /* 0x0408801000197882 */ /* 0x000fe20000000000 */
[----:B------:R-:W-:Y:S01]  /*36f0*/  UMOV UR44, 0x0 ;  /* 0x00000000002c7882 */ /* 0x000fe20000000000 */
[----:B------:R-:W-:Y:S01]  /*3700*/  UMOV UR45, 0x4088010 ;  /* 0x04088010002d7882 */ /* 0x000fe20000000000 */
[----:B------:R0:W-:Y:S01]  /*3710*/  UTCQMMA gdesc[UR20], gdesc[UR18], tmem[UR9], tmem[UR22], idesc[UR23], !UPT ;  /* 0x00ff1612140075ea */ /* 0x0001e2000f800309 */
[----:B------:R-:W-:Y:S01]  /*3720*/  UMOV UR5, URZ ;  /* 0x000000ff00057c82 */ /* 0x000fe20008000000 */
        /* <DEDUP_REMOVED lines=8> */
.L_x_15:
[----:B------:R-:W1:Y:S01]  /*37b0*/  SYNCS.PHASECHK.TRANS64.TRYWAIT P2, [UR7+0x5810], RZ ;  /* 0x005810ffff0075a7 */ /* 0x000e620008041107 */
[----:B------:R-:W-:Y:S01]  /*37c0*/  IADD3 R13, P1, PT, R80, UR42, RZ ;  /* 0x0000002a500d7c10 */ /* 0x000fe2000ff3e0ff */
[----:B-1----:R-:W-:-:S12]  /*37d0*/  @!P2 BRA `(.L_x_16) ;  /* 0x0000002c00f0a947 */ /* 0x002fd80003800000 */
.L_x_24:
[----:B------:R-:W-:Y:S01]  /*37e0*/  BAR.SYNC.DEFER_BLOCKING 0x0 ;  /* 0x0000000000007b1d */ /* 0x000fe20000010000 */
[----:B------:R-:W-:Y:S01]  /*37f0*/  IMAD.X R14, RZ, RZ, UR43, P1 ;  /* 0x0000002bff0e7e24 */ /* 0x000fe200088e06ff */
[C---:B------:R-:W-:Y:S01]  /*3800*/  IADD3 R15, P1, PT, R13.reuse, 0x40, RZ ;  /* 0x000000400d0f7810 */ /* 0x040fe20007f3e0ff */
[----:B0-----:R-:W-:Y:S01]  /*3810*/  USHF.R.S32.HI UR4, URZ, 0x1f, UR11 ;  /* 0x0000001fff047899 */ /* 0x001fe2000801140b */
[----:B------:R-:W-:-:S03]  /*3820*/  IADD3 R17, P2, PT, R13, 0x42, RZ ;  /* 0x000000420d117810 */ /* 0x000fc60007f5e0ff */
[--C-:B------:R-:W-:Y:S01]  /*3830*/  IMAD.X R18, RZ, RZ, R14.reuse, P1 ;  /* 0x000000ffff127224 */ /* 0x100fe200008e060e */
[----:B------:R-:W-:Y:S01]  /*3840*/  LDTM.16dp32bit_t0_t15.x8 R4, tmem[UR10] ;  /* 0x0000000a000479ee */ /* 0x000fe20008980000 */
[----:B------:R-:W0:Y:S01]  /*3850*/  LDTM.16dp32bit_t16_t31.x8 R4, tmem[UR10+0x8] ;  /* 0x0000080a000479ee */ /* 0x000e2200089a0000 */
[C---:B------:R-:W-:Y:S01]  /*3860*/  IADD3 R19, P1, PT, R13.reuse, 0x43, RZ ;  /* 0x000000430d137810 */ /* 0x040fe20007f3e0ff */
[----:B------:R-:W-:Y:S01]  /*3870*/  IMAD.X R20, RZ, RZ, R14, P2 ;  /* 0x000000ffff147224 */ /* 0x000fe200010e060e */
[----:B------:R-:W-:-:S03]  /*3880*/  IADD3 R21, P2, PT, R13, 0x44, RZ ;  /* 0x000000440d157810 */ /* 0x000fc60007f5e0ff */
[--C-:B------:R-:W-:Y:S01]  /*3890*/  IMAD.X R22, RZ, RZ, R14.reuse, P1 ;  /* 0x000000ffff167224 */ /* 0x100fe200008e060e */
[C---:B------:R-:W-:Y:S01]  /*38a0*/  IADD3 R23, P1, PT, R13.reuse, 0x45, RZ ;  /* 0x000000450d177810 */ /* 0x040fe20007f3e0ff */
[----:B------:R-:W-:Y:S01]  /*38b0*/  IMAD.X R24, RZ, RZ, R14, P2 ;  /* 0x000000ffff187224 */ /* 0x000fe200010e060e */
[----:B------:R-:W-:-:S03]  /*38c0*/  IADD3 R25, P2, PT, R13, 0x46, RZ ;  /* 0x000000460d197810 */ /* 0x000fc60007f5e0ff */
[--C-:B------:R-:W-:Y:S01]  /*38d0*/  IMAD.X R26, RZ, RZ, R14.reuse, P1 ;  /* 0x000000ffff1a7224 */ /* 0x100fe200008e060e */
[----:B------:R-:W-:Y:S01]  /*38e0*/  IADD3 R13, P1, PT, R13, 0x47, RZ ;  /* 0x000000470d0d7810 */ /* 0x000fe20007f3e0ff */
[--C-:B------:R-:W-:Y:S01]  /*38f0*/  IMAD.X R27, RZ, RZ, R14.reuse, P2 ;  /* 0x000000ffff1b7224 */ /* 0x100fe200010e060e */
[CC--:B------:R-:W-:Y:S01]  /*3900*/  ISETP.GT.U32.AND P2, PT, R15.reuse, R40.reuse, PT ;  /* 0x000000280f00720c */ /* 0x0c0fe20003f44070 */
[----:B------:R-:W1:Y:S01]  /*3910*/  @!P4 SYNCS.CCTL.IV [UR7+0x5810] ;  /* 0x00581000ff00c9b1 */ /* 0x000e620008000007 */
[----:B------:R-:W-:Y:S01]  /*3920*/  NOP ;  /* 0x0000000000007918 */ /* 0x000fe20000000000 */
[----:B------:R-:W-:Y:S01]  /*3930*/  IMAD.X R16, RZ, RZ, R14, P1 ;  /* 0x000000ffff107224 */ /* 0x000fe200008e060e */
[-C--:B------:R-:W-:Y:S02]  /*3940*/  ISETP.GE.U32.AND P1, PT, R15, R40.reuse, PT ;  /* 0x000000280f00720c */ /* 0x080fe40003f26070 */
[C---:B------:R-:W-:Y:S02]  /*3950*/  ISETP.GT.U32.AND.EX P2, PT, R18.reuse, RZ, PT, P2 ;  /* 0x000000ff1200720c */ /* 0x040fe40003f44120 */
[----:B------:R-:W-:Y:S01]  /*3960*/  ISETP.GE.U32.AND.EX P1, PT, R18, RZ, PT, P1 ;  /* 0x000000ff1200720c */ /* 0x000fe20003f26110 */
[----:B0-----:R-:W-:Y:S01]  /*3970*/  FMUL R4, R4, UR48 ;  /* 0x0000003004047c20 */ /* 0x001fe20008400000 */
[----:B------:R-:W-:Y:S01]  /*3980*/  FMUL R5, R5, UR48 ;  /* 0x0000003005057c20 */ /* 0x000fe20008400000 */
[----:B------:R-:W-:Y:S01]  /*3990*/  FMUL R6, R6, UR48 ;  /* 0x0000003006067c20 */ /* 0x000fe20008400000 */
[----:B------:R-:W-:Y:S01]  /*39a0*/  FMUL R7, R7, UR48 ;  /* 0x0000003007077c20 */ /* 0x000fe20008400000 */
[----:B------:R-:W-:Y:S01]  /*39b0*/  FMUL R8, R8, UR48 ;  /* 0x0000003008087c20 */ /* 0x000fe20008400000 */
[----:B------:R-:W-:Y:S01]  /*39c0*/  FSEL R4, R4, -INF , !P2 ;  /* 0xff80000004047808 */ /* 0x000fe20005000000 */
[----:B------:R-:W-:Y:S01]  /*39d0*/  FMUL R9, R9, UR48 ;  /* 0x0000003009097c20 */ /* 0x000fe20008400000 */
[-C--:B------:R-:W-:Y:S01]  /*39e0*/  ISETP.GT.U32.AND P2, PT, R17, R40.reuse, PT ;  /* 0x000000281100720c */ /* 0x080fe20003f44070 */
[----:B------:R-:W-:Y:S01]  /*39f0*/  FMUL R10, R10, UR48 ;  /* 0x000000300a0a7c20 */ /* 0x000fe20008400000 */
[----:B------:R-:W-:Y:S01]  /*3a00*/  FSEL R5, R5, -INF , !P1 ;  /* 0xff80000005057808 */ /* 0x000fe20004800000 */
[----:B------:R-:W-:Y:S01]  /*3a10*/  FMUL R11, R11, UR48 ;  /* 0x000000300b0b7c20 */ /* 0x000fe20008400000 */
[----:B------:R-:W-:-:S02]  /*3a20*/  ISETP.GT.U32.AND P1, PT, R19, R40, PT ;  /* 0x000000281300720c */ /* 0x000fc40003f24070 */
[----:B------:R-:W-:Y:S02]  /*3a30*/  ISETP.GT.U32.AND.EX P2, PT, R20, RZ, PT, P2 ;  /* 0x000000ff1400720c */ /* 0x000fe40003f44120 */
[----:B------:R-:W-:Y:S02]  /*3a40*/  ISETP.GT.U32.AND.EX P1, PT, R22, RZ, PT, P1 ;  /* 0x000000ff1600720c */ /* 0x000fe40003f24110 */
[----:B------:R-:W-:Y:S02]  /*3a50*/  FSEL R14, R6, -INF , !P2 ;  /* 0xff800000060e7808 */ /* 0x000fe40005000000 */
[-C--:B------:R-:W-:Y:S02]  /*3a60*/  ISETP.GT.U32.AND P2, PT, R21, R40.reuse, PT ;  /* 0x000000281500720c */ /* 0x080fe40003f44070 */
[----:B------:R-:W-:Y:S02]  /*3a70*/  FSEL R6, R7, -INF , !P1 ;  /* 0xff80000007067808 */ /* 0x000fe40004800000 */
        /* <DEDUP_REMOVED lines=8> */
[----:B------:R-:W-:Y:S02]  /*3b00*/  FMNMX3 R7, R4, R5, R14, !PT ;  /* 0x0000000504077276 */ /* 0x000fe4000780000e */
[----:B------:R-:W-:Y:S02]  /*3b10*/  ISETP.GT.U32.AND.EX P1, PT, R16, RZ, PT, P1 ;  /* 0x000000ff1000720c */ /* 0x000fe40003f24110 */
[----:B------:R-:W-:Y:S02]  /*3b20*/  FSEL R10, R10, -INF , !P2 ;  /* 0xff8000000a0a7808 */ /* 0x000fe40005000000 */
[----:B------:R-:W-:Y:S02]  /*3b30*/  FMNMX3 R7, R7, R6, R18, !PT ;  /* 0x0000000607077276 */ /* 0x000fe40007800012 */
[----:B------:R-:W-:-:S02]  /*3b40*/  FSEL R16, R11, -INF , !P1 ;  /* 0xff8000000b107808 */ /* 0x000fc40004800000 */
[----:B------:R-:W-:Y:S02]  /*3b50*/  FMNMX3 R7, R7, R20, R10, !PT ;  /* 0x0000001407077276 */ /* 0x000fe4000780000a */
[----:B------:R-:W-:Y:S02]  /*3b60*/  IADD3 R24, P1, PT, R120, UR11, RZ ;  /* 0x0000000b78187c10 */ /* 0x000fe4000ff3e0ff */
[----:B------:R-:W-:Y:S02]  /*3b70*/  FMNMX R7, R16, R7, !PT ;  /* 0x0000000710077209 */ /* 0x000fe40007800000 */
[----:B------:R-:W-:-:S03]  /*3b80*/  IADD3.X R25, PT, PT, R121, UR4, RZ, P1, !PT ;  /* 0x0000000479197c10 */ /* 0x000fc60008ffe4ff */
[----:B------:R-:W0:Y:S02]  /*3b90*/  SHFL.BFLY PT, R8, R7, 0x10, 0x1f ;  /* 0x0e001f0007087f89 */ /* 0x000e2400000e0000 */
[----:B0-----:R-:W-:-:S05]  /*3ba0*/  FMNMX R11, R7, R8, !PT ;  /* 0x00000008070b7209 */ /* 0x001fca0007800000 */
[----:B-1----:R-:W-:Y:S01]  /*3bb0*/  @!P5 STS [R44+UR7+0x3000], R11 ;  /* 0x0030000b2c00d988 */ /* 0x002fe20008000807 */
[----:B------:R-:W-:Y:S06]  /*3bc0*/  BAR.SYNC.DEFER_BLOCKING 0x0 ;  /* 0x0000000000007b1d */ /* 0x000fec0000010000 */
[----:B------:R-:W0:Y:S04]  /*3bd0*/  @!P6 LDS R82, [R43+0x3000] ;  /* 0x003000002b52e984 */ /* 0x000e280000000800 */
[----:B0-----:R-:W0:Y:S02]  /*3be0*/  SHFL.BFLY PT, R9, R82, 0x1, 0x1f ;  /* 0x0c201f0052097f89 */ /* 0x001e2400000e0000 */
[----:B0-----:R-:W-:-:S05]  /*3bf0*/  FMNMX R8, R82, R9, !PT ;  /* 0x0000000952087209 */ /* 0x001fca0007800000 */
[----:B------:R-:W-:Y:S01]  /*3c00*/  @P0 STS [R43+0x3000], R8 ;  /* 0x003000082b000388 */ /* 0x000fe20000000800 */
[----:B------:R-:W-:Y:S06]  /*3c10*/  BAR.SYNC.DEFER_BLOCKING 0x0 ;  /* 0x0000000000007b1d */ /* 0x000fec0000010000 */
[----:B------:R-:W0:Y:S02]  /*3c20*/  LDS R85, [R45+UR7+0x3000] ;  /* 0x003000072d557984 */ /* 0x000e240008000800 */
[----:B0-----:R-:W-:-:S05]  /*3c30*/  FMNMX R85, R85, R92, !PT ;  /* 0x0000005c55557209 */ /* 0x001fca0007800000 */
[--C-:B------:R-:W-:Y:S01]  /*3c40*/  FADD R4, R4, -R85.reuse ;  /* 0x8000005504047221 */ /* 0x100fe20000000000 */
[--C-:B------:R-:W-:Y:S01]  /*3c50*/  FADD R5, R5, -R85.reuse ;  /* 0x8000005505057221 */ /* 0x100fe20000000000 */
[--C-:B------:R-:W-:Y:S01]  /*3c60*/  FADD R14, R14, -R85.reuse ;  /* 0x800000550e0e7221 */ /* 0x100fe20000000000 */
[--C-:B------:R-:W-:Y:S01]  /*3c70*/  FADD R6, R6, -R85.reuse ;  /* 0x8000005506067221 */ /* 0x100fe20000000000 */
[----:B------:R-:W-:Y:S01]  /*3c80*/  FMUL R23, R4, 1.4426950216293334961 ;  /* 0x3fb8aa3b04177820 */ /* 0x000fe20000400000 */
[----:B------:R-:W-:Y:S01]  /*3c90*/  FMUL R100, R5, 1.4426950216293334961 ;  /* 0x3fb8aa3b05647820 */ /* 0x000fe20000400000 */
[----:B------:R-:W-:Y:S01]  /*3ca0*/  FMUL R14, R14, 1.4426950216293334961 ;  /* 0x3fb8aa3b0e0e7820 */ /* 0x000fe20000400000 */
[--C-:B------:R-:W-:Y:S01]  /*3cb0*/  FADD R4, R18, -R85.reuse ;  /* 0x8000005512047221 */ /* 0x100fe20000000000 */
[----:B------:R-:W-:Y:S01]  /*3cc0*/  FMUL R6, R6, 1.4426950216293334961 ;  /* 0x3fb8aa3b06067820 */ /* 0x000fe20000400000 */
[----:B------:R-:W-:Y:S01]  /*3cd0*/  FADD R5, R20, -R85 ;  /* 0x8000005514057221 */ /* 0x000fe20000000000 */
[----:B------:R-:W-:Y:S01]  /*3ce0*/  MUFU.EX2 R23, R23 ;  /* 0x0000001700177308 */ /* 0x000fe20000000800 */
[----:B------:R-:W-:-:S02]  /*3cf0*/  FMUL R4, R4, 1.4426950216293334961 ;  /* 0x3fb8aa3b04047820 */ /* 0x000fc40000400000 */
[----:B------:R-:W-:Y:S01]  /*3d00*/  FMUL R101, R5, 1.4426950216293334961 ;  /* 0x3fb8aa3b05657820 */ /* 0x000fe20000400000 */
[----:B------:R-:W-:-:S04]  /*3d10*/  FADD R5, R10, -R85 ;  /* 0x800000550a057221 */ /* 0x000fc80000000000 */
[----:B------:R-:W0:Y:S01]  /*3d20*/  MUFU.EX2 R100, R100 ;  /* 0x0000006400647308 */ /* 0x000e220000000800 */
[----:B------:R-:W-:Y:S01]  /*3d30*/  FMUL R7, R5, 1.4426950216293334961 ;  /* 0x3fb8aa3b05077820 */ /* 0x000fe20000400000 */
[----:B------:R-:W-:-:S04]  /*3d40*/  FADD R5, R16, -R85 ;  /* 0x8000005510057221 */ /* 0x000fc80000000000 */
[----:B------:R-:W-:Y:S02]  /*3d50*/  FMUL R5, R5, 1.4426950216293334961 ;  /* 0x3fb8aa3b05057820 */ /* 0x000fe40000400000 */
[----:B------:R-:W1:Y:S08]  /*3d60*/  MUFU.EX2 R22, R14 ;  /* 0x0000000e00167308 */ /* 0x000e700000000800 */
[----:B------:R1:W2:Y:S01]  /*3d70*/  MUFU.EX2 R15, R6 ;  /* 0x00000006000f7308 */ /* 0x0002a20000000800 */
[----:B0-----:R-:W-:-:S07]  /*3d80*/  FADD R9, R23, R100 ;  /* 0x0000006417097221 */ /* 0x001fce0000000000 */
[----:B------:R-:W0:Y:S01]  /*3d90*/  MUFU.EX2 R4, R4 ;  /* 0x0000000400047308 */ /* 0x000e220000000800 */
[----:B-1----:R-:W-:-:S07]  /*3da0*/  FADD R6, R22, R9 ;  /* 0x0000000916067221 */ /* 0x002fce0000000000 */
[----:B------:R-:W1:Y:S01]  /*3db0*/  MUFU.EX2 R101, R101 ;  /* 0x0000006500657308 */ /* 0x000e620000000800 */
[----:B--2---:R-:W-:-:S07]  /*3dc0*/  FADD R9, R15, R6 ;  /* 0x000000060f097221 */ /* 0x004fce0000000000 */
[----:B------:R-:W2:Y:S01]  /*3dd0*/  MUFU.EX2 R14, R7 ;  /* 0x00000007000e7308 */ /* 0x000ea20000000800 */
[----:B0-----:R-:W-:-:S07]  /*3de0*/  FADD R6, R4, R9 ;  /* 0x0000000904067221 */ /* 0x001fce0000000000 */
[----:B------:R-:W0:Y:S01]  /*3df0*/  MUFU.EX2 R5, R5 ;  /* 0x0000000500057308 */ /* 0x000e220000000800 */
[----:B-1----:R-:W-:-:S04]  /*3e00*/  FADD R9, R101, R6 ;  /* 0x0000000665097221 */ /* 0x002fc80000000000 */
[----:B--2---:R-:W-:-:S04]  /*3e10*/  FADD R6, R14, R9 ;  /* 0x000000090e067221 */ /* 0x004fc80000000000 */
[----:B0-----:R-:W-:-:S05]  /*3e20*/  FADD R6, R5, R6 ;  /* 0x0000000605067221 */ /* 0x001fca0000000000 */
[----:B------:R-:W0:Y:S02]  /*3e30*/  SHFL.BFLY PT, R9, R6, 0x10, 0x1f ;  /* 0x0e001f0006097f89 */ /* 0x000e2400000e0000 */
[----:B0-----:R-:W-:Y:S01]  /*3e40*/  FADD R9, R6, R9 ;  /* 0x0000000906097221 */ /* 0x001fe20000000000 */
[----:B------:R-:W-:Y:S06]  /*3e50*/  BAR.SYNC.DEFER_BLOCKING 0x0 ;  /* 0x0000000000007b1d */ /* 0x000fec0000010000 */
[----:B------:R-:W-:Y:S02]  /*3e60*/  @!P5 STS [R44+UR7+0x3000], R9 ;  /* 0x003000092c00d988 */ /* 0x000fe40008000807 */
[----:B------:R-:W-:Y:S06]  /*3e70*/  BAR.SYNC.DEFER_BLOCKING 0x0 ;  /* 0x0000000000007b1d */ /* 0x000fec0000010000 */
[----:B------:R-:W0:Y:S04]  /*3e80*/  @!P6 LDS R84, [R43+0x3000] ;  /* 0x003000002b54e984 */ /* 0x000e280000000800 */
[----:B0-----:R-:W0:Y:S02]  /*3e90*/  SHFL.BFLY PT, R7, R84, 0x1, 0x1f ;  /* 0x0c201f0054077f89 */ /* 0x001e2400000e0000 */
[----:B0-----:R-:W-:Y:S01]  /*3ea0*/  FADD R8, R84, R7 ;  /* 0x0000000754087221 */ /* 0x001fe20000000000 */
[----:B------:R-:W-:Y:S01]  /*3eb0*/  IMAD.U32 R7, R12, -0x80000000, RZ ;  /* 0x800000000c077824 */ /* 0x000fe200078e00ff */
[----:B------:R-:W-:-:S03]  /*3ec0*/  IADD3 R12, P1, PT, R118, UR11, RZ ;  /* 0x0000000b760c7c10 */ /* 0x000fc6000ff3e0ff */
[----:B------:R0:W-:Y:S01]  /*3ed0*/  @P0 STS [R43+0x3000], R8 ;  /* 0x003000082b000388 */ /* 0x0001e20000000800 */
[----:B------:R-:W-:Y:S06]  /*3ee0*/  BAR.SYNC.DEFER_BLOCKING 0x0 ;  /* 0x0000000000007b1d */ /* 0x000fec0000010000 */
[----:B------:R0:W1:Y:S01]  /*3ef0*/  LDS R93, [R45+UR7+0x3000] ;  /* 0x003000072d5d7984 */ /* 0x0000620008000800 */
[----:B------:R-:W2:Y:S02]  /*3f00*/  SYNCS.PHASECHK.TRANS64.TRYWAIT P2, [UR32], R7 ;  /* 0x00000007ff0075a7 */ /* 0x000ea40008041120 */
[----:B012---:R-:W-:Y:S05]  /*3f10*/  @!P2 BRA `(.L_x_17) ;  /* 0x00000028002ca947 */ /* 0x007fea0003800000 */
.L_x_25:
[----:B------:R-:W-:Y:S01]  /*3f20*/  IADD3.X R13, PT, PT, R119, UR4, RZ, P1, !PT ;  /* 0x00000004770d7c10 */ /* 0x000fe20008ffe4ff */
[----:B------:R-:W2:Y:S01]  /*3f30*/  LDG.E.U8 R24, desc[UR26][R24.64] ;  /* 0x0000001a18187981 */ /* 0x000ea2000c1e1100 */
[----:B------:R-:W-:Y:S02]  /*3f40*/  IADD3 R20, P2, PT, R116, UR11, RZ ;  /* 0x0000000b74147c10 */ /* 0x000fe4000ff5e0ff */
[----:B------:R-:W-:Y:S01]  /*3f50*/  IADD3 R18, P1, PT, R114, UR11, RZ ;  /* 0x0000000b72127c10 */ /* 0x000fe2000ff3e0ff */
[----:B------:R0:W3:Y:S01]  /*3f60*/  LDG.E.U8 R26, desc[UR26][R12.64] ;  /* 0x0000001a0c1a7981 */ /* 0x0000e2000c1e1100 */
[----:B------:R-:W-:Y:S02]  /*3f70*/  IADD3.X R21, PT, PT, R117, UR4, RZ, P2, !PT ;  /* 0x0000000475157c10 */ /* 0x000fe400097fe4ff */
[----:B------:R-:W-:Y:S02]  /*3f80*/  IADD3.X R19, PT, PT, R115, UR4, RZ, P1, !PT ;  /* 0x0000000473137c10 */ /* 0x000fe40008ffe4ff */
[----:B------:R-:W-:Y:S01]  /*3f90*/  IADD3 R16, P2, PT, R112, UR11, RZ ;  /* 0x0000000b70107c10 */ /* 0x000fe2000ff5e0ff */
[----:B------:R1:W4:Y:S01]  /*3fa0*/  LDG.E.U8 R28, desc[UR26][R20.64] ;  /* 0x0000001a141c7981 */ /* 0x000322000c1e1100 */
[----:B------:R-:W-:-:S02]  /*3fb0*/  IADD3 R6, P1, PT, R110, UR11, RZ ;  /* 0x0000000b6e067c10 */ /* 0x000fc4000ff3e0ff */
[----:B------:R-:W-:Y:S01]  /*3fc0*/  IADD3.X R17, PT, PT, R113, UR4, RZ, P2, !PT ;  /* 0x0000000471117c10 */ /* 0x000fe200097fe4ff */
[----:B------:R5:W4:Y:S01]  /*3fd0*/  LDG.E.U8 R30, desc[UR26][R18.64] ;  /* 0x0000001a121e7981 */ /* 0x000b22000c1e1100 */
[----:B------:R-:W-:Y:S02]  /*3fe0*/  IADD3.X R7, PT, PT, R111, UR4, RZ, P1, !PT ;  /* 0x000000046f077c10 */ /* 0x000fe40008ffe4ff */
[----:B------:R-:W-:Y:S01]  /*3ff0*/  IADD3 R8, P2, PT, R108, UR11, RZ ;  /* 0x0000000b6c087c10 */ /* 0x000fe2000ff5e0ff */
[----:B------:R5:W4:Y:S01]  /*4000*/  LDG.E.U8 R32, desc[UR26][R16.64] ;  /* 0x0000001a10207981 */ /* 0x000b22000c1e1100 */
[----:B------:R-:W-:Y:S02]  /*4010*/  IADD3 R10, P1, PT, R106, UR11, RZ ;  /* 0x0000000b6a0a7c10 */ /* 0x000fe4000ff3e0ff */
[----:B------:R-:W-:Y:S01]  /*4020*/  IADD3.X R9, PT, PT, R109, UR4, RZ, P2, !PT ;  /* 0x000000046d097c10 */ /* 0x000fe200097fe4ff */
[----:B------:R5:W4:Y:S01]  /*4030*/  LDG.E.U8 R34, desc[UR26][R6.64] ;  /* 0x0000001a06227981 */ /* 0x000b22000c1e1100 */
[----:B------:R-:W-:-:S02]  /*4040*/  IADD3.X R11, PT, PT, R107, UR4, RZ, P1, !PT ;  /* 0x000000046b0b7c10 */ /* 0x000fc40008ffe4ff */
[----:B0-----:R-:W-:Y:S01]  /*4050*/  IADD3 R12, P2, PT, R104, UR11, RZ ;  /* 0x0000000b680c7c10 */ /* 0x001fe2000ff5e0ff */
[----:B------:R0:W4:Y:S01]  /*4060*/  LDG.E.U8 R122, desc[UR26][R8.64] ;  /* 0x0000001a087a7981 */ /* 0x000122000c1e1100 */
[----:B-1----:R-:W-:Y:S02]  /*4070*/  IADD3 R20, P1, PT, R102, UR11, RZ ;  /* 0x0000000b66147c10 */ /* 0x002fe4000ff3e0ff */
[----:B------:R-:W-:Y:S01]  /*4080*/  IADD3.X R13, PT, PT, R105, UR4, RZ, P2, !PT ;  /* 0x00000004690d7c10 */ /* 0x000fe200097fe4ff */
[----:B------:R1:W4:Y:S01]  /*4090*/  LDG.E.U8 R124, desc[UR26][R10.64] ;  /* 0x0000001a0a7c7981 */ /* 0x000322000c1e1100 */
[----:B------:R-:W-:Y:S02]  /*40a0*/  IADD3.X R21, PT, PT, R103, UR4, RZ, P1, !PT ;  /* 0x0000000467157c10 */ /* 0x000fe40008ffe4ff */
[----:B-----5:R-:W-:Y:S01]  /*40b0*/  IADD3 R18, P2, PT, R98, UR11, RZ ;  /* 0x0000000b62127c10 */ /* 0x020fe2000ff5e0ff */
[----:B------:R5:W4:Y:S01]  /*40c0*/  LDG.E.U8 R25, desc[UR26][R12.64] ;  /* 0x0000001a0c197981 */ /* 0x000b22000c1e1100 */
[----:B------:R-:W-:-:S02]  /*40d0*/  IADD3 R16, P1, PT, R96, UR11, RZ ;  /* 0x0000000b60107c10 */ /* 0x000fc4000ff3e0ff */
[----:B------:R-:W-:Y:S01]  /*40e0*/  IADD3.X R19, PT, PT, R99, UR4, RZ, P2, !PT ;  /* 0x0000000463137c10 */ /* 0x000fe200097fe4ff */
[----:B------:R-:W4:Y:S01]  /*40f0*/  LDG.E.U8 R20, desc[UR26][R20.64] ;  /* 0x0000001a14147981 */ /* 0x000f22000c1e1100 */
[----:B------:R-:W-:Y:S02]  /*4100*/  IADD3.X R17, PT, PT, R97, UR4, RZ, P1, !PT ;  /* 0x0000000461117c10 */ /* 0x000fe40008ffe4ff */
[----:B------:R-:W-:Y:S01]  /*4110*/  IADD3 R6, P2, PT, R94, UR11, RZ ;  /* 0x0000000b5e067c10 */ /* 0x000fe2000ff5e0ff */
[----:B------:R-:W4:Y:S01]  /*4120*/  LDG.E.U8 R18, desc[UR26][R18.64] ;  /* 0x0000001a12127981 */ /* 0x000f22000c1e1100 */
[----:B0-----:R-:W-:Y:S02]  /*4130*/  IADD3 R8, P1, PT, R90, UR11, RZ ;  /* 0x0000000b5a087c10 */ /* 0x001fe4000ff3e0ff */
[----:B------:R-:W-:Y:S01]  /*4140*/  IADD3.X R7, PT, PT, R95, UR4, RZ, P2, !PT ;  /* 0x000000045f077c10 */ /* 0x000fe200097fe4ff */
[----:B------:R-:W4:Y:S01]  /*4150*/  LDG.E.U8 R123, desc[UR26][R16.64] ;  /* 0x0000001a107b7981 */ /* 0x000f22000c1e1100 */
[----:B------:R-:W-:-:S02]  /*4160*/  IADD3.X R9, PT, PT, R91, UR4, RZ, P1, !PT ;  /* 0x000000045b097c10 */ /* 0x000fc40008ffe4ff */
[----:B-1----:R-:W-:Y:S01]  /*4170*/  IADD3 R10, P2, PT, R88, UR11, RZ ;  /* 0x0000000b580a7c10 */ /* 0x002fe2000ff5e0ff */
[----:B------:R0:W4:Y:S01]  /*4180*/  LDG.E.U8 R125, desc[UR26][R6.64] ;  /* 0x0000001a067d7981 */ /* 0x000122000c1e1100 */
[----:B-----5:R-:W-:Y:S02]  /*4190*/  IADD3 R12, P1, PT, R86, UR11, RZ ;  /* 0x0000000b560c7c10 */ /* 0x020fe4000ff3e0ff */
[----:B------:R-:W-:Y:S01]  /*41a0*/  IADD3.X R11, PT, PT, R89, UR4, RZ, P2, !PT ;  /* 0x00000004590b7c10 */ /* 0x000fe200097fe4ff */
[----:B------:R-:W5:Y:S01]  /*41b0*/  LDG.E.U8 R8, desc[UR26][R8.64] ;  /* 0x0000001a08087981 */ /* 0x000f62000c1e1100 */
[----:B------:R-:W-:-:S03]  /*41c0*/  IADD3.X R13, PT, PT, R87, UR4, RZ, P1, !PT ;  /* 0x00000004570d7c10 */ /* 0x000fc60008ffe4ff */
[----:B------:R-:W5:Y:S04]  /*41d0*/  LDG.E.U8 R10, desc[UR26][R10.64] ;  /* 0x0000001a0a0a7981 */ /* 0x000f68000c1e1100 */
[----:B------:R-:W5:Y:S01]  /*41e0*/  LDG.E.U8 R12, desc[UR26][R12.64] ;  /* 0x0000001a0c0c7981 */ /* 0x000f62000c1e1100 */
[----:B------:R-:W-:Y:S01]  /*41f0*/  F2FP.SATFINITE.E4M3.F32.PACK_AB_MERGE_C R14, R5, R14, RZ ;  /* 0x0000000e050e723e */ /* 0x000fe200048070ff */
[----:B------:R-:W-:Y:S01]  /*4200*/  FADD R5, -R85, R92 ;  /* 0x0000005c55057221 */ /* 0x000fe20000000100 */
[----:B------:R-:W-:Y:S02]  /*4210*/  F2FP.SATFINITE.E4M3.F32.PACK_AB_MERGE_C R15, R15, R22, RZ ;  /* 0x000000160f0f723e */ /* 0x000fe400048070ff */
[----:B------:R-:W-:Y:S01]  /*4220*/  F2FP.SATFINITE.E4M3.F32.PACK_AB_MERGE_C R101, R101, R4, R14 ;  /* 0x000000046565723e */ /* 0x000fe2000480700e */
[----:B------:R-:W-:Y:S01]  /*4230*/  FMUL R92, R5, 1.4426950216293334961 ;  /* 0x3fb8aa3b055c7820 */ /* 0x000fe20000400000 */
[----:B------:R-:W-:-:S05]  /*4240*/  F2FP.SATFINITE.E4M3.F32.PACK_AB_MERGE_C R100, R100, R23, R15 ;  /* 0x000000176464723e */ /* 0x000fca000480700f */
[----:B------:R-:W1:Y:S01]  /*4250*/  MUFU.EX2 R92, R92 ;  /* 0x0000005c005c7308 */ /* 0x000e620000000800 */
[----:B------:R-:W-:-:S04]  /*4260*/  ULEA UR32, UR31, UR7, 0x3 ;  /* 0x000000071f207291 */ /* 0x000fc8000f8e18ff */
[----:B------:R-:W-:Y:S01]  /*4270*/  UIADD3 UR32, UPT, UPT, UR32, 0x5800, URZ ;  /* 0x0000580020207890 */ /* 0x000fe2000fffe0ff */
[----:B--2---:R-:W-:Y:S04]  /*4280*/  STS.U8 [R39+UR7+0x4000], R24 ;  /* 0x0040001827007988 */ /* 0x004fe80008000007 */
[----:B---3--:R-:W-:Y:S04]  /*4290*/  STS.U8 [R39+UR7+0x4100], R26 ;  /* 0x0041001a27007988 */ /* 0x008fe80008000007 */
[----:B----4-:R-:W-:Y:S04]  /*42a0*/  STS.U8 [R39+UR7+0x4200], R28 ;  /* 0x0042001c27007988 */ /* 0x010fe80008000007 */
[----:B------:R-:W-:Y:S04]  /*42b0*/  STS.U8 [R39+UR7+0x4300], R30 ;  /* 0x0043001e27007988 */ /* 0x000fe80008000007 */
[----:B------:R-:W-:Y:S04]  /*42c0*/  STS.U8 [R39+UR7+0x4400], R32 ;  /* 0x0044002027007988 */ /* 0x000fe80008000007 */
[----:B------:R-:W-:Y:S04]  /*42d0*/  STS.U8 [R39+UR7+0x4500], R34 ;  /* 0x0045002227007988 */ /* 0x000fe80008000007 */
[----:B------:R-:W-:Y:S04]  /*42e0*/  STS.U8 [R39+UR7+0x4800], R25 ;  /* 0x0048001927007988 */ /* 0x000fe80008000007 */
[----:B------:R-:W-:Y:S04]  /*42f0*/  STS.U8 [R39+UR7+0x4900], R20 ;  /* 0x0049001427007988 */ /* 0x000fe80008000007 */
[----:B------:R-:W-:Y:S04]  /*4300*/  STS.U8 [R39+UR7+0x4a00], R18 ;  /* 0x004a001227007988 */ /* 0x000fe80008000007 */
[----:B-----5:R-:W-:Y:S04]  /*4310*/  STS.U8 [R39+UR7+0x4d00], R8 ;  /* 0x004d000827007988 */ /* 0x020fe80008000007 */
[----:B------:R-:W-:Y:S04]  /*4320*/  STS.U8 [R39+UR7+0x4e00], R10 ;  /* 0x004e000a27007988 */ /* 0x000fe80008000007 */
[----:B------:R0:W-:Y:S02]  /*4330*/  STS.U8 [R39+UR7+0x4f00], R12 ;  /* 0x004f000c27007988 */ /* 0x0001e40008000007 */
[----:B0-----:R-:W-:Y:S01]  /*4340*/  LDTM.16dp32bit_t0_t15.x32 R4, tmem[UR8] ;  /* 0x00000008000479ee */ /* 0x001fe20008a80000 */
[----:B------:R-:W1:Y:S01]  /*4350*/  LDTM.16dp32bit_t16_t31.x32 R4, tmem[UR8+0x20] ;  /* 0x00002008000479ee */ /* 0x000e620008aa0000 */
[----:B------:R-:W-:Y:S04]  /*4360*/  STS.U8 [R39+UR7+0x4600], R122 ;  /* 0x0046007a27007988 */ /* 0x000fe80008000007 */
[----:B------:R-:W-:Y:S04]  /*4370*/  STS.U8 [R39+UR7+0x4700], R124 ;  /* 0x0047007c27007988 */ /* 0x000fe80008000007 */
[----:B------:R-:W-:Y:S04]  /*4380*/  STS.U8 [R39+UR7+0x4b00], R123 ;  /* 0x004b007b27007988 */ /* 0x000fe80008000007 */
[----:B------:R-:W-:Y:S04]  /*4390*/  STS.U8 [R39+UR7+0x4c00], R125 ;  /* 0x004c007d27007988 */ /* 0x000fe80008000007 */
[----:B------:R0:W-:Y:S01]  /*43a0*/  STS.64 [R42+0x5000], R100 ;  /* 0x005000642a007388 */ /* 0x0001e20000000a00 */
[----:B------:R-:W-:Y:S01]  /*43b0*/  NOP ;  /* 0x0000000000007918 */ /* 0x000fe20000000000 */
[C---:B-1----:R-:W-:Y:S01]  /*43c0*/  FMUL R4, R92.reuse, R4 ;  /* 0x000000045c047220 */ /* 0x042fe20000400000 */
        /* <DEDUP_REMOVED lines=32> */
[----:B------:R1:W-:Y:S01]  /*45d0*/  STTM.16dp32bit_t16_t31.x32 tmem[UR8+0x20], R4 ;  /* 0x00002004000079ed */ /* 0x0003e20008aa0008 */
[----:B------:R-:W2:Y:S02]  /*45e0*/  FENCE.VIEW.ASYNC.T ;  /* 0x00000000000073c6 */ /* 0x000ea40000000200 */
[----:B--2---:R-:W-:Y:S06]  /*45f0*/  BAR.SYNC.DEFER_BLOCKING 0x0 ;  /* 0x0000000000007b1d */ /* 0x004fec0000010000 */
[----:B------:R2:W-:Y:S06]  /*4600*/  MEMBAR.ALL.CTA ;  /* 0x0000000000007992 */ /* 0x0005ec0000008000 */
[----:B--2---:R-:W2:Y:S01]  /*4610*/  FENCE.VIEW.ASYNC.S ;  /* 0x00000000000073c6 */ /* 0x004ea20000000000 */
[----:B0-----:R-:W-:Y:S01]  /*4620*/  IMAD.MOV.U32 R100, RZ, RZ, R81 ;  /* 0x000000ffff647224 */ /* 0x001fe200078e0051 */
[----:B--2---:R-:W-:Y:S06]  /*4630*/  BAR.SYNC.DEFER_BLOCKING 0x0 ;  /* 0x0000000000007b1d */ /* 0x004fec0000010000 */
[----:B------:R-:W-:Y:S05]  /*4640*/  BRA.U UP1, `(.L_x_18) ;  /* 0x0000000101287547 */ /* 0x000fea000b800000 */
[----:B------:R-:W-:Y:S01]  /*4650*/  UMOV UR4, UR32 ;  /* 0x0000002000047c82 */ /* 0x000fe20008000000 */
[----:B------:R-:W-:Y:S01]  /*4660*/  UMOV UR5, URZ ;  /* 0x000000ff00057c82 */ /* 0x000fe20008000000 */
[----:B------:R-:W-:Y:S01]  /*4670*/  UMOV UR18, UR29 ;  /* 0x0000001d00127c82 */ /* 0x000fe20008000000 */
[----:B------:R-:W-:Y:S01]  /*4680*/  UMOV UR19, 0xc0004010 ;  /* 0xc000401000137882 */ /* 0x000fe20000000000 */
[----:B------:R-:W-:Y:S01]  /*4690*/  UMOV UR22, 0x0 ;  /* 0x0000000000167882 */ /* 0x000fe20000000000 */
[----:B------:R-:W-:Y:S01]  /*46a0*/  UMOV UR23, 0x4200010 ;  /* 0x0420001000177882 */ /* 0x000fe20000000000 */
[----:B------:R-:W-:Y:S01]  /*46b0*/  UMOV UR4, UR4 ;  /* 0x0000000400047c82 */ /* 0x000fe20008000000 */
[----:B------:R0:W-:Y:S01]  /*46c0*/  UTCQMMA gdesc[UR16], gdesc[UR18], tmem[UR33], tmem[UR22], idesc[UR23], UPT ;  /* 0x00ff1612100075ea */ /* 0x0001e2000b800321 */
[----:B------:R0:W-:Y:S01]  /*46d0*/  UTCBAR [UR4], URZ ;  /* 0x000000ff040073e9 */ /* 0x0001e200080000ff */
[----:B------:R-:W-:Y:S02]  /*46e0*/  NOP ;  /* 0x0000000000007918 */ /* 0x000fe40000000000 */
.L_x_18:
[----:B------:R-:W-:Y:S01]  /*46f0*/  UIADD3 UR42, UP2, UPT, UR42, 0x20, URZ ;  /* 0x000000202a2a7890 */ /* 0x000fe2000ff5e0ff */
[----:B------:R-:W-:Y:S01]  /*4700*/  FFMA R52, R92, R52, R93 ;  /* 0x000000345c347223 */ /* 0x000fe2000000005d */
[----:B------:R-:W-:Y:S01]  /*4710*/  UIADD3 UR31, UPT, UPT, UR31, 0x1, URZ ;  /* 0x000000011f1f7890 */ /* 0x000fe2000fffe0ff */
[----:B------:R-:W-:Y:S01]  /*4720*/  IMAD.IADD R83, R53, 0x1, R83 ;  /* 0x0000000135537824 */ /* 0x000fe200078e0253 */
[----:B------:R-:W-:Y:S01]  /*4730*/  UIADD3.X UR43, UPT, UPT, URZ, UR43, URZ, UP2, !UPT ;  /* 0x0000002bff2b7290 */ /* 0x000fe200097fe4ff */
[----:B-1----:R-:W-:Y:S01]  /*4740*/  IMAD.MOV.U32 R12, RZ, RZ, R100 ;  /* 0x000000ffff0c7224 */ /* 0x002fe200078e0064 */
[----:B------:R-:W-:Y:S01]  /*4750*/  ISETP.LE.U32.AND P1, PT, R41, UR42, PT ;  /* 0x0000002a29007c0c */ /* 0x000fe2000bf23070 */
[----:B------:R-:W-:Y:S01]  /*4760*/  UISETP.GT.AND UP2, UPT, UR31, 0x1, UPT ;  /* 0x000000011f00788c */ /* 0x000fe2000bf44270 */
[----:B------:R-:W-:Y:S01]  /*4770*/  IMAD.MOV.U32 R92, RZ, RZ, R85 ;  /* 0x000000ffff5c7224 */ /* 0x000fe200078e0055 */
[----:B------:R-:W-:Y:S01]  /*4780*/  UIADD3 UR11, UPT, UPT, UR30, UR11, URZ ;  /* 0x0000000b1e0b7290 */ /* 0x000fe2000fffe0ff */
[----:B------:R-:W-:Y:S01]  /*4790*/  IMAD.U32 R4, RZ, RZ, UR43 ;  /* 0x0000002bff047e24 */ /* 0x000fe2000f8e00ff */
[----:B0-----:R-:W-:-:S02]  /*47a0*/  USEL UR4, URZ, 0x1, !UP2 ;  /* 0x00000001ff047887 */ /* 0x001fc4000d000000 */
[----:B------:R-:W-:Y:S02]  /*47b0*/  USEL UR31, UR31, URZ, !UP2 ;  /* 0x000000ff1f1f7287 */ /* 0x000fe4000d000000 */
[----:B------:R-:W-:Y:S02]  /*47c0*/  ISETP.GE.U32.AND.EX P1, PT, R4, RZ, PT, P1 ;  /* 0x000000ff0400720c */ /* 0x000fe40003f26110 */
[----:B------:R-:W-:-:S11]  /*47d0*/  LOP3.LUT R81, R81, UR4, RZ, 0x3c, !PT ;  /* 0x0000000451517c12 */ /* 0x000fd6000f8e3cff */
[----:B------:R-:W-:Y:S05]  /*47e0*/  @!P1 BRA `(.L_x_19) ;  /* 0xffffffe800709947 */ /* 0x000fea000383ffff */
[----:B------:R-:W-:Y:S01]  /*47f0*/  ISETP.GE.AND P0, PT, R37, 0x1, PT ;  /* 0x000000012500780c */ /* 0x000fe20003f06270 */
[----:B------:R-:W-:-:S12]  /*4800*/  IMAD.MOV.U32 R92, RZ, RZ, R85 ;  /* 0x000000ffff5c7224 */ /* 0x000fd800078e0055 */
[----:B------:R-:W-:Y:S05]  /*4810*/  @!P0 BRA `(.L_x_14) ;  /* 0x0000000000108947 */ /* 0x000fea0003800000 */
[----:B------:R-:W-:-:S04]  /*4820*/  IMAD.U32 R3, R100, -0x80000000, RZ ;  /* 0x8000000064037824 */ /* 0x000fc800078e00ff */
[----:B------:R-:W0:Y:S02]  /*4830*/  SYNCS.PHASECHK.TRANS64.TRYWAIT P0, [UR32], R3 ;  /* 0x00000003ff0075a7 */ /* 0x000e240008001120 */
[----:B0-----:R-:W-:Y:S05]  /*4840*/  @!P0 BRA `(.L_x_20) ;  /* 0x0000001c00ec8947 */ /* 0x001fea0003800000 */
.L_x_26:
[----:B------:R-:W-:-:S07]  /*4850*/  IMAD.MOV.U32 R92, RZ, RZ, R85 ;  /* 0x000000ffff5c7224 */ /* 0x000fce00078e0055 */
.L_x_14:
[----:B------:R-:W-:Y:S01]  /*4860*/  BAR.SYNC.DEFER_BLOCKING 0x0 ;  /* 0x0000000000007b1d */ /* 0x000fe20000010000 */
[C---:B------:R-:W-:Y:S01]  /*4870*/  IMAD.SHL.U32 R3, R0.reuse, 0x20, RZ ;  /* 0x0000002000037824 */ /* 0x040fe200078e00ff */
[----:B------:R-:W-:Y:S01]  /*4880*/  SHF.R.S32.HI R37, RZ, 0x5, R0 ;  /* 0x00000005ff257819 */ /* 0x000fe20000011400 */
[----:B------:R-:W-:Y:S01]  /*4890*/  IMAD.SHL.U32 R36, R0, 0x10, RZ ;  /* 0x0000001000247824 */ /* 0x000fe200078e00ff */
[----:B------:R-:W-:Y:S01]  /*48a0*/  FSETP.GT.AND P0, PT, |R52|, 8.50705917302346158658e+37, PT ;  /* 0x7e8000003400780b */ /* 0x000fe20003f04200 */
[C---:B------:R-:W-:Y:S01]  /*48b0*/  IMAD.SHL.U32 R40, R0.reuse, 0x4, RZ ;  /* 0x0000000400287824 */ /* 0x040fe200078e00ff */
[----:B------:R-:W-:Y:S01]  /*48c0*/  LOP3.LUT R3, R3, 0x300, RZ, 0xc0, !PT ;  /* 0x0000030003037812 */ /* 0x000fe200078ec0ff */
[----:B------:R-:W1:Y:S01]  /*48d0*/  LDCU.64 UR4, c[0x0][0x3e0] ;  /* 0x00007c00ff0477ac */ /* 0x000e620008000a00 */
[----:B------:R-:W-:Y:S02]  /*48e0*/  SGXT R37, R37, 0x1 ;  /* 0x000000012525781a */ /* 0x000fe40000000200 */
[----:B------:R-:W-:Y:S01]  /*48f0*/  LOP3.LUT R38, R3, 0x870, R36, 0xf8, !PT ;  /* 0x0000087003267812 */ /* 0x000fe200078ef824 */
[C---:B------:R-:W-:Y:S01]  /*4900*/  IMAD.SHL.U32 R3, R0.reuse, 0x2, RZ ;  /* 0x0000000200037824 */ /* 0x040fe200078e00ff */
[----:B------:R-:W-:-:S02]  /*4910*/  LOP3.LUT P1, RZ, R0, 0x4, RZ, 0xc0, !PT ;  /* 0x0000000400ff7812 */ /* 0x000fc4000782c0ff */
[----:B------:R-:W-:Y:S02]  /*4920*/  FSETP.GEU.AND P2, PT, |R52|, 1.175494350822287508e-38, PT ;  /* 0x008000003400780b */ /* 0x000fe40003f4e200 */
[----:B------:R-:W-:Y:S02]  /*4930*/  LOP3.LUT R38, R38, 0x1040, R37, 0x78, !PT ;  /* 0x0000104026267812 */ /* 0x000fe400078e7825 */
[----:B------:R-:W-:Y:S01]  /*4940*/  LOP3.LUT R37, R36, 0x30, RZ, 0xc0, !PT ;  /* 0x0000003024257812 */ /* 0x000fe200078ec0ff */
[C---:B------:R-:W-:Y:S01]  /*4950*/  FMUL R36, R52.reuse, 8388608 ;  /* 0x4b00000034247820 */ /* 0x040fe20000400000 */
[----:B------:R-:W-:Y:S02]  /*4960*/  SEL R39, RZ, 0x1040, !P1 ;  /* 0x00001040ff277807 */ /* 0x000fe40004800000 */
[----:B------:R-:W-:Y:S01]  /*4970*/  FSETP.GEU.AND P1, PT, R52, 1.175494350822287508e-38, PT ;  /* 0x008000003400780b */ /* 0x000fe20003f2e000 */
[----:B------:R-:W3:Y:S02]  /*4980*/  @!P4 SYNCS.CCTL.IV [UR7+0x5800] ;  /* 0x00580000ff00c9b1 */ /* 0x000ee40008000007 */
[----:B---3--:R-:W-:Y:S01]  /*4990*/  BAR.SYNC.DEFER_BLOCKING 0x0 ;  /* 0x0000000000007b1d */ /* 0x008fe20000010000 */
[----:B------:R-:W-:Y:S01]  /*49a0*/  LOP3.LUT R42, R37, 0x3c0, R40, 0xf8, !PT ;  /* 0x000003c0252a7812 */ /* 0x000fe200078ef828 */
[----:B------:R-:W-:Y:S01]  /*49b0*/  IMAD.SHL.U32 R40, R0, 0x80, RZ ;  /* 0x0000008000287824 */ /* 0x000fe200078e00ff */
[----:B------:R-:W-:Y:S01]  /*49c0*/  FSEL R36, R36, R52, !P1 ;  /* 0x0000003424247208 */ /* 0x000fe20004800000 */
[----:B------:R-:W-:Y:S01]  /*49d0*/  @P0 FMUL R52, R52, 0.25 ;  /* 0x3e80000034340820 */ /* 0x000fe20000400000 */
[----:B------:R-:W-:Y:S01]  /*49e0*/  LOP3.LUT R39, R42, R39, RZ, 0x3c, !PT ;  /* 0x000000272a277212 */ /* 0x000fe200078e3cff */
[----:B-1----:R-:W-:Y:S01]  /*49f0*/  UIMAD UR4, UR6, UR4, URZ ;  /* 0x00000004060472a4 */ /* 0x002fe2000f8e02ff */
[----:B------:R-:W-:Y:S01]  /*4a00*/  LOP3.LUT R3, R3, 0x80, RZ, 0xc0, !PT ;  /* 0x0000008003037812 */ /* 0x000fe200078ec0ff */
[----:B0-2---:R-:W-:Y:S01]  /*4a10*/  LDTM.16dp32bit_t0_t15.x32 R4, tmem[UR8] ;  /* 0x00000008000479ee */ /* 0x005fe20008a80000 */
[----:B------:R-:W0:Y:S01]  /*4a20*/  LDTM.16dp32bit_t16_t31.x32 R4, tmem[UR8+0x20] ;  /* 0x00002008000479ee */ /* 0x000e220008aa0000 */
[----:B------:R-:W-:Y:S01]  /*4a30*/  LOP3.LUT R40, R40, 0x400, RZ, 0xc0, !PT ;  /* 0x0000040028287812 */ /* 0x000fe200078ec0ff */
[----:B------:R-:W-:Y:S01]  /*4a40*/  @!P2 FMUL R52, R52, 16777216 ;  /* 0x4b8000003434a820 */ /* 0x000fe20000400000 */
[----:B------:R-:W-:-:S02]  /*4a50*/  IADD3 R3, PT, PT, R38, UR7, R3 ;  /* 0x0000000726037c10 */ /* 0x000fc4000fffe003 */
[----:B------:R-:W-:Y:S02]  /*4a60*/  IADD3 R38, PT, PT, R39, UR7, R40 ;  /* 0x0000000727267c10 */ /* 0x000fe4000fffe028 */
[----:B------:R-:W1:Y:S01]  /*4a70*/  MUFU.RCP R39, R52 ;  /* 0x0000003400277308 */ /* 0x000e620000001000 */
[----:B------:R-:W2:Y:S01]  /*4a80*/  LDC.64 R40, c[0x0][0x398] ;  /* 0x0000e600ff287b82 */ /* 0x000ea20000000a00 */
[----:B------:R-:W-:Y:S01]  /*4a90*/  LEA.HI R65, R0, 0x7c, RZ, 0x1a ;  /* 0x0000007c00417811 */ /* 0x000fe200078fd0ff */
[----:B------:R-:W3:Y:S01]  /*4aa0*/  @!P4 SYNCS.CCTL.IV [UR7+0x5808] ;  /* 0x00580800ff00c9b1 */ /* 0x000ee20008000007 */
[----:B------:R-:W-:Y:S01]  /*4ab0*/  NOP ;  /* 0x0000000000007918 */ /* 0x000fe20000000000 */
[----:B0-----:R-:W-:Y:S01]  /*4ac0*/  @P0 FMUL R4, R4, 0.25 ;  /* 0x3e80000004040820 */ /* 0x001fe20000400000 */
[----:B------:R-:W-:Y:S01]  /*4ad0*/  @P0 FMUL R5, R5, 0.25 ;  /* 0x3e80000005050820 */ /* 0x000fe20000400000 */
        /* <DEDUP_REMOVED lines=8> */
[----:B------:R-:W-:Y:S01]  /*4b60*/  @!P2 FMUL R4, R4, 16777216 ;  /* 0x4b8000000404a820 */ /* 0x000fe20000400000 */
        /* <DEDUP_REMOVED lines=9> */
[----:B------:R-:W-:Y:S01]  /*4c00*/  @P0 FMUL R22, R22, 0.25 ;  /* 0x3e80000016160820 */ /* 0x000fe20000400000 */
[----:B------:R-:W-:Y:S01]  /*4c10*/  @P0 FMUL R23, R23, 0.25 ;  /* 0x3e80000017170820 */ /* 0x000fe20000400000 */
[----:B------:R-:W-:Y:S01]  /*4c20*/  @P0 FMUL R26, R26, 0.25 ;  /* 0x3e8000001a1a0820 */ /* 0x000fe20000400000 */
[----:B------:R-:W-:Y:S01]  /*4c30*/  @P0 FMUL R27, R27, 0.25 ;  /* 0x3e8000001b1b0820 */ /* 0x000fe20000400000 */
[----:B------:R-:W-:Y:S01]  /*4c40*/  @P0 FMUL R30, R30, 0.25 ;  /* 0x3e8000001e1e0820 */ /* 0x000fe20000400000 */
[----:B------:R-:W-:Y:S01]  /*4c50*/  @P0 FMUL R31, R31, 0.25 ;  /* 0x3e8000001f1f0820 */ /* 0x000fe20000400000 */
[C---:B-1----:R-:W-:Y:S01]  /*4c60*/  FMUL R4, R39.reuse, R4 ;  /* 0x0000000427047220 */ /* 0x042fe20000400000 */
[C---:B------:R-:W-:Y:S01]  /*4c70*/  FMUL R5, R39.reuse, R5 ;  /* 0x0000000527057220 */ /* 0x040fe20000400000 */
[C---:B------:R-:W-:Y:S01]  /*4c80*/  FMUL R8, R39.reuse, R8 ;  /* 0x0000000827087220 */ /* 0x040fe20000400000 */
[C---:B------:R-:W-:Y:S01]  /*4c90*/  FMUL R9, R39.reuse, R9 ;  /* 0x0000000927097220 */ /* 0x040fe20000400000 */
[C---:B------:R-:W-:Y:S01]  /*4ca0*/  FMUL R12, R39.reuse, R12 ;  /* 0x0000000c270c7220 */ /* 0x040fe20000400000 */
[----:B------:R-:W-:Y:S01]  /*4cb0*/  FMUL R13, R39, R13 ;  /* 0x0000000d270d7220 */ /* 0x000fe20000400000 */
        /* <DEDUP_REMOVED lines=8> */
[C---:B------:R-:W-:Y:S01]  /*4d40*/  FMUL R6, R39.reuse, R6 ;  /* 0x0000000627067220 */ /* 0x040fe20000400000 */
[C---:B------:R-:W-:Y:S01]  /*4d50*/  FMUL R7, R39.reuse, R7 ;  /* 0x0000000727077220 */ /* 0x040fe20000400000 */
[C---:B------:R-:W-:Y:S01]  /*4d60*/  FMUL R20, R39.reuse, R20 ;  /* 0x0000001427147220 */ /* 0x040fe20000400000 */
[----:B------:R-:W-:Y:S01]  /*4d70*/  FMUL R21, R39, R21 ;  /* 0x0000001527157220 */ /* 0x000fe20000400000 */
        /* <DEDUP_REMOVED lines=8> */
[----:B------:R-:W-:Y:S01]  /*4e00*/  F2FP.SATFINITE.E4M3.F32.PACK_AB_MERGE_C R4, R5, R4, RZ ;  /* 0x000000040504723e */ /* 0x000fe200048070ff */
[----:B------:R-:W-:Y:S01]  /*4e10*/  @!P2 FMUL R10, R10, 16777216 ;  /* 0x4b8000000a0aa820 */ /* 0x000fe20000400000 */
[----:B------:R-:W-:Y:S01]  /*4e20*/  F2FP.SATFINITE.E4M3.F32.PACK_AB_MERGE_C R8, R9, R8, RZ ;  /* 0x000000080908723e */ /* 0x000fe200048070ff */
[----:B------:R-:W-:Y:S01]  /*4e30*/  @!P2 FMUL R11, R11, 16777216 ;  /* 0x4b8000000b0ba820 */ /* 0x000fe20000400000 */
[----:B------:R-:W-:Y:S01]  /*4e40*/  F2FP.SATFINITE.E4M3.F32.PACK_AB_MERGE_C R12, R13, R12, RZ ;  /* 0x0000000c0d0c723e */ /* 0x000fe200048070ff */
        /* <DEDUP_REMOVED lines=8> */
[C---:B------:R-:W-:Y:S01]  /*4ed0*/  FMUL R22, R39.reuse, R22 ;  /* 0x0000001627167220 */ /* 0x040fe20000400000 */
[C---:B------:R-:W-:Y:S01]  /*4ee0*/  FMUL R23, R39.reuse, R23 ;  /* 0x0000001727177220 */ /* 0x040fe20000400000 */
[C---:B------:R-:W-:Y:S01]  /*4ef0*/  FMUL R26, R39.reuse, R26 ;  /* 0x0000001a271a7220 */ /* 0x040fe20000400000 */
[C---:B------:R-:W-:Y:S01]  /*4f00*/  FMUL R27, R39.reuse, R27 ;  /* 0x0000001b271b7220 */ /* 0x040fe20000400000 */
[C---:B------:R-:W-:Y:S01]  /*4f10*/  FMUL R30, R39.reuse, R30 ;  /* 0x0000001e271e7220 */ /* 0x040fe20000400000 */
[----:B------:R-:W-:Y:S01]  /*4f20*/  FMUL R31, R39, R31 ;  /* 0x0000001f271f7220 */ /* 0x000fe20000400000 */
[----:B------:R-:W-:Y:S01]  /*4f30*/  F2FP.SATFINITE.E4M3.F32.PACK_AB_MERGE_C R6, R7, R6, RZ ;  /* 0x000000060706723e */ /* 0x000fe200048070ff */
[----:B------:R-:W-:Y:S01]  /*4f40*/  FMUL R10, R39, R10 ;  /* 0x0000000a270a7220 */ /* 0x000fe20000400000 */
[----:B------:R-:W-:Y:S01]  /*4f50*/  F2FP.SATFINITE.E4M3.F32.PACK_AB_MERGE_C R20, R21, R20, RZ ;  /* 0x000000141514723e */ /* 0x000fe200048070ff */
[C---:B------:R-:W-:Y:S01]  /*4f60*/  FMUL R11, R39.reuse, R11 ;  /* 0x0000000b270b7220 */ /* 0x040fe20000400000 */
[----:B------:R-:W-:Y:S01]  /*4f70*/  LOP3.LUT R7, R4, 0xffff, RZ, 0xc0, !PT ;  /* 0x0000ffff04077812 */ /* 0x000fe200078ec0ff */
[C---:B------:R-:W-:Y:S01]  /*4f80*/  FMUL R14, R39.reuse, R14 ;  /* 0x0000000e270e7220 */ /* 0x040fe20000400000 */
[----:B------:R-:W-:Y:S01]  /*4f90*/  LOP3.LUT R21, R12, 0xffff, RZ, 0xc0, !PT ;  /* 0x0000ffff0c157812 */ /* 0x000fe200078ec0ff */
[C---:B------:R-:W-:Y:S01]  /*4fa0*/  FMUL R15, R39.reuse, R15 ;  /* 0x0000000f270f7220 */ /* 0x040fe20000400000 */
[----:B------:R-:W-:Y:S01]  /*4fb0*/  LOP3.LUT R8, R8, 0xffff, RZ, 0xc0, !PT ;  /* 0x0000ffff08087812 */ /* 0x000fe200078ec0ff */
[C---:B------:R-:W-:Y:S01]  /*4fc0*/  FMUL R28, R39.reuse, R28 ;  /* 0x0000001c271c7220 */ /* 0x040fe20000400000 */
[C---:B------:R-:W-:Y:S01]  /*4fd0*/  FMUL R29, R39.reuse, R29 ;  /* 0x0000001d271d7220 */ /* 0x040fe20000400000 */
[C---:B------:R-:W-:Y:S01]  /*4fe0*/  FMUL R32, R39.reuse, R32 ;  /* 0x0000002027207220 */ /* 0x040fe20000400000 */
[C---:B------:R-:W-:Y:S01]  /*4ff0*/  FMUL R33, R39.reuse, R33 ;  /* 0x0000002127217220 */ /* 0x040fe20000400000 */
[C---:B------:R-:W-:Y:S01]  /*5000*/  FMUL R24, R39.reuse, R24 ;  /* 0x0000001827187220 */ /* 0x040fe20000400000 */
[----:B------:R-:W-:Y:S01]  /*5010*/  FMUL R25, R39, R25 ;  /* 0x0000001927197220 */ /* 0x000fe20000400000 */
[----:B------:R-:W-:Y:S01]  /*5020*/  F2FP.SATFINITE.E4M3.F32.PACK_AB_MERGE_C R22, R23, R22, RZ ;  /* 0x000000161716723e */ /* 0x000fe200048070ff */
[----:B------:R-:W-:Y:S01]  /*5030*/  @P0 FMUL R16, R16, 0.25 ;  /* 0x3e80000010100820 */ /* 0x000fe20000400000 */
[----:B------:R-:W-:Y:S01]  /*5040*/  F2FP.SATFINITE.E4M3.F32.PACK_AB_MERGE_C R26, R27, R26, RZ ;  /* 0x0000001a1b1a723e */ /* 0x000fe200048070ff */
[----:B------:R-:W-:Y:S01]  /*5050*/  @P0 FMUL R17, R17, 0.25 ;  /* 0x3e80000011110820 */ /* 0x000fe20000400000 */
[----:B------:R-:W-:Y:S01]  /*5060*/  PRMT R5, R21, 0x3340, R0 ;  /* 0x0000334015057816 */ /* 0x000fe20000000000 */
[----:B------:R-:W-:Y:S01]  /*5070*/  @P0 FMUL R18, R18, 0.25 ;  /* 0x3e80000012120820 */ /* 0x000fe20000400000 */
[--C-:B------:R-:W-:Y:S01]  /*5080*/  PRMT R4, R7, 0x3340, R8.reuse ;  /* 0x0000334007047816 */ /* 0x100fe20000000008 */
[----:B------:R-:W-:Y:S01]  /*5090*/  @P0 FMUL R19, R19, 0.25 ;  /* 0x3e80000013130820 */ /* 0x000fe20000400000 */
[----:B------:R-:W-:Y:S01]  /*50a0*/  F2FP.SATFINITE.E4M3.F32.PACK_AB_MERGE_C R30, R31, R30, RZ ;  /* 0x0000001e1f1e723e */ /* 0x000fe200048070ff */
[----:B------:R-:W-:Y:S01]  /*50b0*/  @!P2 FMUL R16, R16, 16777216 ;  /* 0x4b8000001010a820 */ /* 0x000fe20000400000 */
[----:B------:R-:W-:Y:S01]  /*50c0*/  F2FP.SATFINITE.E4M3.F32.PACK_AB_MERGE_C R10, R11, R10, RZ ;  /* 0x0000000a0b0a723e */ /* 0x000fe200048070ff */
[----:B------:R-:W-:Y:S01]  /*50d0*/  @!P2 FMUL R17, R17, 16777216 ;  /* 0x4b8000001111a820 */ /* 0x000fe20000400000 */
[----:B------:R-:W-:Y:S01]  /*50e0*/  F2FP.SATFINITE.E4M3.F32.PACK_AB_MERGE_C R14, R15, R14, RZ ;  /* 0x0000000e0f0e723e */ /* 0x000fe200048070ff */
[----:B------:R-:W-:Y:S01]  /*50f0*/  @!P2 FMUL R18, R18, 16777216 ;  /* 0x4b8000001212a820 */ /* 0x000fe20000400000 */
[----:B------:R-:W-:Y:S01]  /*5100*/  F2FP.SATFINITE.E4M3.F32.PACK_AB_MERGE_C R28, R29, R28, RZ ;  /* 0x0000001c1d1c723e */ /* 0x000fe200048070ff */
[----:B------:R-:W-:Y:S01]  /*5110*/  @!P2 FMUL R19, R19, 16777216 ;  /* 0x4b8000001313a820 */ /* 0x000fe20000400000 */
[----:B------:R-:W-:Y:S01]  /*5120*/  F2FP.SATFINITE.E4M3.F32.PACK_AB_MERGE_C R32, R33, R32, RZ ;  /* 0x000000202120723e */ /* 0x000fe200048070ff */
[----:B------:R-:W-:Y:S01]  /*5130*/  FMUL R16, R39, R16 ;  /* 0x0000001027107220 */ /* 0x000fe20000400000 */
[----:B------:R-:W-:Y:S01]  /*5140*/  F2FP.SATFINITE.E4M3.F32.PACK_AB_MERGE_C R24, R25, R24, RZ ;  /* 0x000000181918723e */ /* 0x000fe200048070ff */
[C---:B------:R-:W-:Y:S01]  /*5150*/  FMUL R17, R39.reuse, R17 ;  /* 0x0000001127117220 */ /* 0x040fe20000400000 */
[----:B------:R-:W-:Y:S01]  /*5160*/  PRMT R11, R4, 0x5410, R5 ;  /* 0x00005410040b7816 */ /* 0x000fe20000000005 */
[C---:B------:R-:W-:Y:S01]  /*5170*/  FMUL R18, R39.reuse, R18 ;  /* 0x0000001227127220 */ /* 0x040fe20000400000 */
[----:B------:R-:W-:Y:S01]  /*5180*/  LOP3.LUT R22, R22, 0xffff, RZ, 0xc0, !PT ;  /* 0x0000ffff16167812 */ /* 0x000fe200078ec0ff */
[----:B------:R-:W-:Y:S01]  /*5190*/  FMUL R19, R39, R19 ;  /* 0x0000001327137220 */ /* 0x000fe20000400000 */
[----:B------:R-:W-:Y:S01]  /*51a0*/  LOP3.LUT R29, R26, 0xffff, RZ, 0xc0, !PT ;  /* 0x0000ffff1a1d7812 */ /* 0x000fe200078ec0ff */
[----:B------:R-:W-:Y:S01]  /*51b0*/  @P0 FMUL R34, R34, 0.25 ;  /* 0x3e80000022220820 */ /* 0x000fe20000400000 */
[----:B------:R-:W-:Y:S01]  /*51c0*/  LOP3.LUT R33, R30, 0xffff, RZ, 0xc0, !PT ;  /* 0x0000ffff1e217812 */ /* 0x000fe200078ec0ff */
[----:B------:R-:W-:Y:S01]  /*51d0*/  @P0 FMUL R35, R35, 0.25 ;  /* 0x3e80000023230820 */ /* 0x000fe20000400000 */
[----:B------:R-:W-:Y:S01]  /*51e0*/  SHF.R.U32.HI R4, RZ, 0x8, R7 ;  /* 0x00000008ff047819 */ /* 0x000fe20000011607 */
[----:B------:R-:W-:Y:S01]  /*51f0*/  @!P2 FMUL R34, R34, 16777216 ;  /* 0x4b8000002222a820 */ /* 0x000fe20000400000 */
[----:B------:R-:W-:Y:S01]  /*5200*/  SHF.R.U32.HI R5, RZ, 0x8, R8 ;  /* 0x00000008ff057819 */ /* 0x000fe20000011608 */
[----:B------:R-:W-:Y:S01]  /*5210*/  @!P2 FMUL R35, R35, 16777216 ;  /* 0x4b8000002323a820 */ /* 0x000fe20000400000 */
[----:B------:R-:W-:Y:S01]  /*5220*/  LOP3.LUT R12, R6, 0xffff, RZ, 0xc0, !PT ;  /* 0x0000ffff060c7812 */ /* 0x000fe200078ec0ff */
[C---:B------:R-:W-:Y:S01]  /*5230*/  FMUL R34, R39.reuse, R34 ;  /* 0x0000002227227220 */ /* 0x040fe20000400000 */
[----:B------:R-:W-:Y:S01]  /*5240*/  LOP3.LUT R15, R10, 0xffff, RZ, 0xc0, !PT ;  /* 0x0000ffff0a0f7812 */ /* 0x000fe200078ec0ff */
[----:B------:R-:W-:Y:S01]  /*5250*/  FMUL R35, R39, R35 ;  /* 0x0000002327237220 */ /* 0x000fe20000400000 */
[----:B------:R-:W-:-:S02]  /*5260*/  LOP3.LUT R23, R14, 0xffff, RZ, 0xc0, !PT ;  /* 0x0000ffff0e177812 */ /* 0x000fc400078ec0ff */
[----:B------:R-:W-:Y:S02]  /*5270*/  LOP3.LUT R20, R20, 0xffff, RZ, 0xc0, !PT ;  /* 0x0000ffff14147812 */ /* 0x000fe400078ec0ff */
[----:B------:R-:W-:Y:S02]  /*5280*/  LOP3.LUT R27, R24, 0xffff, RZ, 0xc0, !PT ;  /* 0x0000ffff181b7812 */ /* 0x000fe400078ec0ff */
[----:B------:R-:W-:Y:S02]  /*5290*/  LOP3.LUT R31, R28, 0xffff, RZ, 0xc0, !PT ;  /* 0x0000ffff1c1f7812 */ /* 0x000fe400078ec0ff */
[----:B------:R-:W-:Y:S02]  /*52a0*/  PRMT R13, R33, 0x3340, R0 ;  /* 0x00003340210d7816 */ /* 0x000fe40000000000 */
[----:B------:R-:W-:Y:S02]  /*52b0*/  PRMT R10, R22, 0x3340, R29 ;  /* 0x00003340160a7816 */ /* 0x000fe4000000001d */
[----:B------:R-:W-:-:S02]  /*52c0*/  LOP3.LUT R4, R4, 0xffff, RZ, 0xc0, !PT ;  /* 0x0000ffff04047812 */ /* 0x000fc400078ec0ff */
[----:B------:R-:W-:Y:S02]  /*52d0*/  LOP3.LUT R5, R5, 0xffff, RZ, 0xc0, !PT ;  /* 0x0000ffff05057812 */ /* 0x000fe400078ec0ff */
[--C-:B------:R-:W-:Y:S02]  /*52e0*/  PRMT R7, R23, 0x3340, R0.reuse ;  /* 0x0000334017077816 */ /* 0x100fe40000000000 */
[----:B------:R-:W-:Y:S02]  /*52f0*/  PRMT R6, R12, 0x3340, R15 ;  /* 0x000033400c067816 */ /* 0x000fe4000000000f */
[----:B------:R-:W-:Y:S02]  /*5300*/  PRMT R9, R31, 0x3340, R0 ;  /* 0x000033401f097816 */ /* 0x000fe40000000000 */
[----:B------:R-:W-:Y:S02]  /*5310*/  PRMT R8, R20, 0x3340, R27 ;  /* 0x0000334014087816 */ /* 0x000fe4000000001b */
[----:B------:R-:W-:-:S02]  /*5320*/  PRMT R25, R10, 0x5410, R13 ;  /* 0x000054100a197816 */ /* 0x000fc4000000000d */
[----:B------:R-:W-:Y:S02]  /*5330*/  PRMT R10, R4, 0x3340, R5 ;  /* 0x00003340040a7816 */ /* 0x000fe40000000005 */
[----:B------:R-:W-:Y:S02]  /*5340*/  F2FP.SATFINITE.E4M3.F32.PACK_AB_MERGE_C R16, R17, R16, RZ ;  /* 0x000000101110723e */ /* 0x000fe400048070ff */
[----:B------:R-:W-:Y:S02]  /*5350*/  SHF.R.U32.HI R4, RZ, 0x8, R12 ;  /* 0x00000008ff047819 */ /* 0x000fe4000001160c */
[----:B------:R-:W-:Y:S02]  /*5360*/  SHF.R.U32.HI R5, RZ, 0x8, R15 ;  /* 0x00000008ff057819 */ /* 0x000fe4000001160f */
[----:B------:R-:W-:Y:S02]  /*5370*/  F2FP.SATFINITE.E4M3.F32.PACK_AB_MERGE_C R18, R19, R18, RZ ;  /* 0x000000121312723e */ /* 0x000fe400048070ff */
[----:B------:R-:W-:-:S02]  /*5380*/  PRMT R17, R6, 0x5410, R7 ;  /* 0x0000541006117816 */ /* 0x000fc40000000007 */
[----:B------:R-:W-:Y:S02]  /*5390*/  PRMT R19, R8, 0x5410, R9 ;  /* 0x0000541008137816 */ /* 0x000fe40000000009 */
[----:B------:R-:W-:Y:S02]  /*53a0*/  SHF.R.U32.HI R6, RZ, 0x8, R21 ;  /* 0x00000008ff067819 */ /* 0x000fe40000011615 */
[----:B------:R-:W-:Y:S02]  /*53b0*/  SHF.R.U32.HI R9, RZ, 0x8, R27 ;  /* 0x00000008ff097819 */ /* 0x000fe4000001161b */
[----:B------:R-:W-:Y:S02]  /*53c0*/  SHF.R.U32.HI R8, RZ, 0x8, R20 ;  /* 0x00000008ff087819 */ /* 0x000fe40000011614 */
[----:B------:R-:W-:Y:S02]  /*53d0*/  LOP3.LUT R4, R4, 0xffff, RZ, 0xc0, !PT ;  /* 0x0000ffff04047812 */ /* 0x000fe400078ec0ff */
[----:B------:R-:W-:-:S02]  /*53e0*/  LOP3.LUT R5, R5, 0xffff, RZ, 0xc0, !PT ;  /* 0x0000ffff05057812 */ /* 0x000fc400078ec0ff */
[----:B------:R-:W-:Y:S02]  /*53f0*/  LOP3.LUT R13, R6, 0xffff, RZ, 0xc0, !PT ;  /* 0x0000ffff060d7812 */ /* 0x000fe400078ec0ff */
[----:B------:R-:W-:Y:S02]  /*5400*/  SHF.R.U32.HI R7, RZ, 0x8, R23 ;  /* 0x00000008ff077819 */ /* 0x000fe40000011617 */
[----:B------:R-:W-:Y:S02]  /*5410*/  LOP3.LUT R6, R9, 0xffff, RZ, 0xc0, !PT ;  /* 0x0000ffff09067812 */ /* 0x000fe400078ec0ff */
[----:B------:R-:W-:Y:S02]  /*5420*/  LOP3.LUT R15, R8, 0xffff, RZ, 0xc0, !PT ;  /* 0x0000ffff080f7812 */ /* 0x000fe400078ec0ff */
[----:B------:R-:W-:Y:S01]  /*5430*/  PRMT R9, R4, 0x3340, R5 ;  /* 0x0000334004097816 */ /* 0x000fe20000000005 */
[----:B------:R-:W-:Y:S01]  /*5440*/  VIADD R4, R36, 0xc0cafb0d ;  /* 0xc0cafb0d24047836 */ /* 0x000fe20000000000 */
[----:B------:R-:W-:-:S02]  /*5450*/  SHF.R.U32.HI R5, RZ, 0x8, R22 ;  /* 0x00000008ff057819 */ /* 0x000fc40000011616 */
[----:B------:R-:W-:Y:S02]  /*5460*/  LOP3.LUT R7, R7, 0xffff, RZ, 0xc0, !PT ;  /* 0x0000ffff07077812 */ /* 0x000fe400078ec0ff */
[----:B------:R-:W-:Y:S02]  /*5470*/  PRMT R14, R15, 0x3340, R6 ;  /* 0x000033400f0e7816 */ /* 0x000fe40000000006 */
[----:B------:R-:W-:Y:S02]  /*5480*/  LOP3.LUT R15, R5, 0xffff, RZ, 0xc0, !PT ;  /* 0x0000ffff050f7812 */ /* 0x000fe400078ec0ff */
[----:B------:R-:W-:Y:S02]  /*5490*/  SHF.R.U32.HI R6, RZ, 0x8, R29 ;  /* 0x00000008ff067819 */ /* 0x000fe4000001161d */
[----:B------:R-:W-:Y:S02]  /*54a0*/  LOP3.LUT R5, R4, 0xff800000, RZ, 0xc0, !PT ;  /* 0xff80000004057812 */ /* 0x000fe400078ec0ff */
[----:B------:R-:W-:-:S02]  /*54b0*/  PRMT R12, R7, 0x3340, R0 ;  /* 0x00003340070c7816 */ /* 0x000fc40000000000 */
[----:B------:R-:W-:Y:S01]  /*54c0*/  SHF.R.U32.HI R7, RZ, 0x8, R31 ;  /* 0x00000008ff077819 */ /* 0x000fe2000001161f */
[----:B------:R-:W-:Y:S01]  /*54d0*/  IMAD.IADD R4, R36, 0x1, -R5 ;  /* 0x0000000124047824 */ /* 0x000fe200078e0a05 */
[----:B------:R-:W-:Y:S02]  /*54e0*/  SHF.R.U32.HI R8, RZ, 0x8, R33 ;  /* 0x00000008ff087819 */ /* 0x000fe40000011621 */
[----:B------:R-:W-:Y:S02]  /*54f0*/  LOP3.LUT R6, R6, 0xffff, RZ, 0xc0, !PT ;  /* 0x0000ffff06067812 */ /* 0x000fe400078ec0ff */
[----:B------:R-:W-:Y:S02]  /*5500*/  LOP3.LUT R7, R7, 0xffff, RZ, 0xc0, !PT ;  /* 0x0000ffff07077812 */ /* 0x000fe400078ec0ff */
[----:B------:R-:W-:Y:S01]  /*5510*/  LOP3.LUT R21, R8, 0xffff, RZ, 0xc0, !PT ;  /* 0x0000ffff08157812 */ /* 0x000fe200078ec0ff */
[----:B------:R-:W-:Y:S01]  /*5520*/  IMAD.MOV.U32 R8, RZ, RZ, 0x3dc6b27f ;  /* 0x3dc6b27fff087424 */ /* 0x000fe200078e00ff */
[----:B------:R-:W-:-:S02]  /*5530*/  PRMT R13, R13, 0x3340, R0 ;  /* 0x000033400d0d7816 */ /* 0x000fc40000000000 */
[----:B------:R-:W-:Y:S01]  /*5540*/  PRMT R6, R15, 0x3340, R6 ;  /* 0x000033400f067816 */ /* 0x000fe20000000006 */
[----:B------:R-:W-:Y:S01]  /*5550*/  FADD R15, R4, -1 ;  /* 0xbf800000040f7421 */ /* 0x000fe20000000000 */
[----:B------:R-:W-:Y:S02]  /*5560*/  F2FP.SATFINITE.E4M3.F32.PACK_AB_MERGE_C R34, R35, R34, RZ ;  /* 0x000000222322723e */ /* 0x000fe400048070ff */
[--C-:B------:R-:W-:Y:S01]  /*5570*/  PRMT R7, R7, 0x3340, R0.reuse ;  /* 0x0000334007077816 */ /* 0x100fe20000000000 */
[----:B------:R-:W-:Y:S01]  /*5580*/  FFMA.FTZ R4, R15, R8, -0.16845393180847167969 ;  /* 0xbe2c7f300f047423 */ /* 0x000fe20000010008 */
[----:B------:R-:W-:Y:S02]  /*5590*/  PRMT R21, R21, 0x3340, R0 ;  /* 0x0000334015157816 */ /* 0x000fe40000000000 */
[----:B------:R-:W-:Y:S01]  /*55a0*/  PRMT R13, R10, 0x5410, R13 ;  /* 0x000054100a0d7816 */ /* 0x000fe2000000000d */
[----:B------:R-:W-:Y:S01]  /*55b0*/  FFMA.FTZ R4, R15, R4, 0.1716887056827545166 ;  /* 0x3e2fcf2a0f047423 */ /* 0x000fe20000010004 */
[----:B------:R-:W-:-:S02]  /*55c0*/  LOP3.LUT R16, R16, 0xffff, RZ, 0xc0, !PT ;  /* 0x0000ffff10107812 */ /* 0x000fc400078ec0ff */
[----:B------:R-:W-:Y:S01]  /*55d0*/  PRMT R9, R9, 0x5410, R12 ;  /* 0x0000541009097816 */ /* 0x000fe2000000000c */
[C---:B------:R-:W-:Y:S01]  /*55e0*/  FFMA.FTZ R4, R15.reuse, R4, -0.17900948226451873779 ;  /* 0xbe374e430f047423 */ /* 0x040fe20000010004 */
[----:B------:R-:W-:Y:S01]  /*55f0*/  LOP3.LUT R18, R18, 0xffff, RZ, 0xc0, !PT ;  /* 0x0000ffff12127812 */ /* 0x000fe200078ec0ff */
[----:B------:R-:W0:Y:S01]  /*5600*/  LDC R12, c[0x0][0x3e8] ;  /* 0x0000fa00ff0c7b82 */ /* 0x000e220000000800 */
[----:B------:R-:W-:Y:S01]  /*5610*/  LOP3.LUT R32, R32, 0xffff, RZ, 0xc0, !PT ;  /* 0x0000ffff20207812 */ /* 0x000fe200078ec0ff */
[C---:B------:R-:W-:Y:S01]  /*5620*/  FFMA.FTZ R4, R15.reuse, R4, 0.20512372255325317383 ;  /* 0x3e520bf40f047423 */ /* 0x040fe20000010004 */
[----:B------:R-:W-:Y:S02]  /*5630*/  PRMT R7, R14, 0x5410, R7 ;  /* 0x000054100e077816 */ /* 0x000fe40000000007 */
[----:B------:R-:W-:Y:S01]  /*5640*/  PRMT R27, R6, 0x5410, R21 ;  /* 0x00005410061b7816 */ /* 0x000fe20000000015 */
[----:B------:R-:W-:Y:S01]  /*5650*/  FFMA.FTZ R4, R15, R4, -0.24046532809734344482 ;  /* 0xbe763c8b0f047423 */ /* 0x000fe20000010004 */
[----:B------:R-:W-:-:S02]  /*5660*/  LOP3.LUT R34, R34, 0xffff, RZ, 0xc0, !PT ;  /* 0x0000ffff22227812 */ /* 0x000fc400078ec0ff */
[--C-:B------:R-:W-:Y:S01]  /*5670*/  PRMT R20, R11, 0x4210, R16.reuse ;  /* 0x000042100b147816 */ /* 0x100fe20000000010 */
[----:B------:R-:W-:Y:S01]  /*5680*/  FFMA.FTZ R4, R15, R4, 0.28857114911079406738 ;  /* 0x3e93bf990f047423 */ /* 0x000fe20000010004 */
[----:B------:R-:W-:Y:S02]  /*5690*/  PRMT R21, R13, 0x5210, R16 ;  /* 0x000052100d157816 */ /* 0x000fe40000000010 */
[--C-:B------:R-:W-:Y:S01]  /*56a0*/  PRMT R22, R17, 0x4210, R18.reuse ;  /* 0x0000421011167816 */ /* 0x100fe20000000012 */
[----:B------:R-:W-:Y:S01]  /*56b0*/  FFMA.FTZ R4, R15, R4, -0.36067417263984680176 ;  /* 0xbeb8aa490f047423 */ /* 0x000fe20000010004 */
[----:B------:R-:W-:Y:S02]  /*56c0*/  PRMT R23, R9, 0x5210, R18 ;  /* 0x0000521009177816 */ /* 0x000fe40000000012 */
[--C-:B------:R-:W-:Y:S01]  /*56d0*/  PRMT R16, R19, 0x4210, R32.reuse ;  /* 0x0000421013107816 */ /* 0x100fe20000000020 */
[----:B------:R-:W-:Y:S01]  /*56e0*/  FFMA.FTZ R4, R15, R4, 0.48089820146560668945 ;  /* 0x3ef6384a0f047423 */ /* 0x000fe20000010004 */
[----:B------:R-:W-:Y:S01]  /*56f0*/  PRMT R17, R7, 0x5210, R32 ;  /* 0x0000521007117816 */ /* 0x000fe20000000020 */
[----:B---3--:R1:W-:Y:S01]  /*5700*/  STSM.16.M88.4 [R3], R20 ;  /* 0x0000001403007844 */ /* 0x0083e20000000200 */
[--C-:B------:R-:W-:Y:S01]  /*5710*/  PRMT R18, R25, 0x4210, R34.reuse ;  /* 0x0000421019127816 */ /* 0x100fe20000000022 */
[----:B------:R-:W-:Y:S01]  /*5720*/  FFMA.FTZ R4, R15, R4, -0.72134751081466674805 ;  /* 0xbf38aa3b0f047423 */ /* 0x000fe20000010004 */
[----:B------:R-:W-:Y:S01]  /*5730*/  PRMT R19, R27, 0x5210, R34 ;  /* 0x000052101b137816 */ /* 0x000fe20000000022 */
[----:B0-----:R-:W-:Y:S01]  /*5740*/  IMAD R65, R65, R12, RZ ;  /* 0x0000000c41417224 */ /* 0x001fe200078e02ff */
[----:B------:R-:W-:-:S02]  /*5750*/  SHF.R.U32.HI R6, RZ, 0x2, R0 ;  /* 0x00000002ff067819 */ /* 0x000fc40000011600 */
[----:B------:R-:W-:Y:S01]  /*5760*/  I2FP.F32.S32 R14, R5 ;  /* 0x00000005000e7245 */ /* 0x000fe20000201400 */
[----:B------:R0:W-:Y:S01]  /*5770*/  STSM.16.M88.4 [R3+0x400], R16 ;  /* 0x0004001003007844 */ /* 0x0001e20000000200 */
[----:B------:R-:W-:Y:S01]  /*5780*/  LOP3.LUT R7, R6, 0x38, RZ, 0xc0, !PT ;  /* 0x0000003806077812 */ /* 0x000fe200078ec0ff */
[----:B------:R-:W-:Y:S01]  /*5790*/  BAR.SYNC.DEFER_BLOCKING 0x0 ;  /* 0x0000000000007b1d */ /* 0x000fe20000010000 */
[C---:B------:R-:W-:Y:S02]  /*57a0*/  ISETP.GE.U32.AND P0, PT, R36.reuse, 0x7f800000, PT ;  /* 0x7f8000002400780c */ /* 0x040fe40003f06070 */
[----:B------:R-:W-:Y:S02]  /*57b0*/  FSEL R13, RZ, -23, P1 ;  /* 0xc1b80000ff0d7808 */ /* 0x000fe40000800000 */
[----:B------:R-:W-:Y:S02]  /*57c0*/  FSETP.NEU.AND P1, PT, R36, RZ, PT ;  /* 0x000000ff2400720b */ /* 0x000fe40003f2d000 */
[----:B-1----:R-:W-:Y:S01]  /*57d0*/  LEA.HI R23, R0, 0x1c, RZ, 0x1a ;  /* 0x0000001c00177811 */ /* 0x002fe200078fd0ff */
[----:B------:R-:W-:Y:S01]  /*57e0*/  FFMA.FTZ R14, R14, 1.1920928955078125e-07, R13 ;  /* 0x340000000e0e7823 */ /* 0x000fe2000001000d */
[--C-:B0-----:R-:W-:Y:S01]  /*57f0*/  LOP3.LUT R3, R7, 0x1f, R0.reuse, 0xf8, !PT ;  /* 0x0000001f07037812 */ /* 0x101fe200078ef800 */
[----:B------:R-:W-:Y:S01]  /*5800*/  FMUL R16, R15, R4 ;  /* 0x000000040f107220 */ /* 0x000fe20000400000 */
[----:B------:R-:W-:Y:S01]  /*5810*/  SHF.R.U32.HI R19, RZ, 0x6, R0 ;  /* 0x00000006ff137819 */ /* 0x000fe20000011600 */
[----:B------:R-:W-:-:S02]  /*5820*/  IMAD R23, R23, R12, RZ ;  /* 0x0000000c17177224 */ /* 0x000fc400078e02ff */
[----:B------:R-:W-:Y:S01]  /*5830*/  FMUL R16, R15, R16 ;  /* 0x000000100f107220 */ /* 0x000fe20000400000 */
[----:B------:R-:W-:Y:S01]  /*5840*/  IMAD.SHL.U32 R17, R3, 0x8, RZ ;  /* 0x0000000803117824 */ /* 0x000fe200078e00ff */
[----:B------:R-:W-:Y:S01]  /*5850*/  SGXT.U32 R19, R19, 0x2 ;  /* 0x000000021313781a */ /* 0x000fe20000000000 */
[----:B------:R-:W-:Y:S02]  /*5860*/  IMAD.SHL.U32 R3, R3, 0x10, RZ ;  /* 0x0000001003037824 */ /* 0x000fe400078e00ff */
[----:B------:R-:W-:Y:S01]  /*5870*/  FFMA.FTZ R15, R15, 1.4426950216293334961, R16 ;  /* 0x3fb8aa3b0f0f7823 */ /* 0x000fe20000010010 */
[----:B------:R-:W-:Y:S01]  /*5880*/  LOP3.LUT R16, R17, 0xc0, RZ, 0xc0, !PT ;  /* 0x000000c011107812 */ /* 0x000fe200078ec0ff */
[----:B------:R-:W0:Y:S01]  /*5890*/  LDSM.16.M88.4 R8, [R38] ;  /* 0x000000002608783b */ /* 0x000e220000000200 */
[----:B------:R-:W-:Y:S02]  /*58a0*/  IMAD R17, R2, UR5, RZ ;  /* 0x0000000502117c24 */ /* 0x000fe4000f8e02ff */
[----:B------:R-:W-:Y:S01]  /*58b0*/  FADD R14, R14, R15 ;  /* 0x0000000f0e0e7221 */ /* 0x000fe20000000000 */
[----:B------:R-:W-:Y:S01]  /*58c0*/  USHF.R.S32.HI UR5, URZ, 0x1f, UR4 ;  /* 0x0000001fff057899 */ /* 0x000fe20008011404 */
[----:B------:R-:W1:Y:S01]  /*58d0*/  LDSM.16.M88.4 R4, [R38+0x800] ;  /* 0x000800002604783b */ /* 0x000e620000000200 */
[----:B------:R-:W-:Y:S01]  /*58e0*/  IMAD R15, R19, R12, RZ ;  /* 0x0000000c130f7224 */ /* 0x000fe200078e02ff */
[----:B--2---:R-:W-:Y:S01]  /*58f0*/  IADD3 R18, P2, P4, R17, UR4, R40 ;  /* 0x0000000411127c10 */ /* 0x004fe2000fc5e028 */
[----:B------:R-:W2:Y:S01]  /*5900*/  LDCU UR4, c[0x0][0x3ec] ;  /* 0x00007d80ff0477ac */ /* 0x000ea20008000800 */
[----:B------:R-:W-:Y:S01]  /*5910*/  SHF.R.S32.HI R30, RZ, 0x1f, R17 ;  /* 0x0000001fff1e7819 */ /* 0x000fe20000011411 */
[----:B------:R-:W-:Y:S01]  /*5920*/  @P0 IMAD.MOV.U32 R17, RZ, RZ, 0x7f800000 ;  /* 0x7f800000ff110424 */ /* 0x000fe200078e00ff */
[----:B------:R-:W-:-:S02]  /*5930*/  IADD3 R13, PT, PT, R16, UR7, R37 ;  /* 0x00000007100d7c10 */ /* 0x000fc4000fffe025 */
[----:B------:R-:W-:Y:S01]  /*5940*/  IADD3.X R30, PT, PT, R30, UR5, R41, P2, P4 ;  /* 0x000000051e1e7c10 */ /* 0x000fe200097e8429 */
[----:B------:R-:W-:Y:S01]  /*5950*/  @P0 FFMA.FTZ R14, R36, R17, +INF ;  /* 0x7f800000240e0423 */ /* 0x000fe20000010011 */
[----:B------:R-:W-:Y:S02]  /*5960*/  LEA.HI R17, R0, 0xc, RZ, 0x1a ;  /* 0x0000000c00117811 */ /* 0x000fe400078fd0ff */
[----:B------:R-:W-:-:S03]  /*5970*/  IADD3 R16, P2, PT, R23, R18, RZ ;  /* 0x0000001217107210 */ /* 0x000fc60007f5e0ff */
[----:B------:R-:W-:Y:S01]  /*5980*/  IMAD R17, R17, R12, RZ ;  /* 0x0000000c11117224 */ /* 0x000fe200078e02ff */
[----:B--2---:R-:W-:-:S04]  /*5990*/  UIMAD UR4, UR6, UR4, URZ ;  /* 0x00000004060472a4 */ /* 0x004fc8000f8e02ff */
[----:B------:R-:W-:Y:S02]  /*59a0*/  USHF.L.U32 UR6, UR4, 0x2, URZ ;  /* 0x0000000204067899 */ /* 0x000fe400080006ff */
[----:B------:R-:W-:Y:S01]  /*59b0*/  UIMAD.WIDE UR4, UR4, 0x4, URZ ;  /* 0x00000004040478a5 */ /* 0x000fe2000f8e02ff */
[C---:B0-----:R-:W-:Y:S02]  /*59c0*/  PRMT R25, R8.reuse, 0x7770, RZ ;  /* 0x0000777008197816 */ /* 0x041fe400000000ff */
[C---:B------:R-:W-:Y:S02]  /*59d0*/  PRMT R27, R8.reuse, 0x7771, RZ ;  /* 0x00007771081b7816 */ /* 0x040fe400000000ff */
[C---:B------:R-:W-:Y:S02]  /*59e0*/  PRMT R29, R8.reuse, 0x7772, RZ ;  /* 0x00007772081d7816 */ /* 0x040fe400000000ff */
[----:B------:R-:W-:Y:S02]  /*59f0*/  PRMT R47, R8, 0x7773, RZ ;  /* 0x00007773082f7816 */ /* 0x000fe400000000ff */
[----:B------:R-:W-:-:S02]  /*5a00*/  PRMT R33, R11, 0x7770, RZ ;  /* 0x000077700b217816 */ /* 0x000fc400000000ff */
[C---:B------:R-:W-:Y:S02]  /*5a10*/  PRMT R31, R11.reuse, 0x7771, RZ ;  /* 0x000077710b1f7816 */ /* 0x040fe400000000ff */
[C---:B------:R-:W-:Y:S02]  /*5a20*/  PRMT R21, R11.reuse, 0x7772, RZ ;  /* 0x000077720b157816 */ /* 0x040fe400000000ff */
[----:B------:R-:W-:Y:S01]  /*5a30*/  PRMT R37, R11, 0x7773, RZ ;  /* 0x000077730b257816 */ /* 0x000fe200000000ff */
[----:B------:R-:W-:Y:S01]  /*5a40*/  IMAD R11, R12, 0x4, R15 ;  /* 0x000000040c0b7824 */ /* 0x000fe200078e020f */
[----:B------:R-:W-:Y:S02]  /*5a50*/  IADD3 R8, P0, PT, R15, R18, RZ ;  /* 0x000000120f087210 */ /* 0x000fe40007f1e0ff */
[C---:B-1----:R-:W-:Y:S02]  /*5a60*/  PRMT R40, R5.reuse, 0x7770, RZ ;  /* 0x0000777005287816 */ /* 0x042fe400000000ff */
[----:B------:R-:W-:-:S02]  /*5a70*/  PRMT R39, R5, 0x7771, RZ ;  /* 0x0000777105277816 */ /* 0x000fc400000000ff */
[C---:B------:R-:W-:Y:S02]  /*5a80*/  PRMT R38, R5.reuse, 0x7772, RZ ;  /* 0x0000777205267816 */ /* 0x040fe400000000ff */
[----:B------:R-:W-:Y:S02]  /*5a90*/  PRMT R45, R5, 0x7773, RZ ;  /* 0x00007773052d7816 */ /* 0x000fe400000000ff */
[C---:B------:R-:W-:Y:S02]  /*5aa0*/  PRMT R49, R9.reuse, 0x7770, RZ ;  /* 0x0000777009317816 */ /* 0x040fe400000000ff */
[C---:B------:R-:W-:Y:S02]  /*5ab0*/  PRMT R51, R9.reuse, 0x7771, RZ ;  /* 0x0000777109337816 */ /* 0x040fe400000000ff */
[C---:B------:R-:W-:Y:S02]  /*5ac0*/  PRMT R59, R9.reuse, 0x7772, RZ ;  /* 0x00007772093b7816 */ /* 0x040fe400000000ff */
[----:B------:R-:W-:-:S02]  /*5ad0*/  PRMT R61, R9, 0x7773, RZ ;  /* 0x00007773093d7816 */ /* 0x000fc400000000ff */
[----:B------:R-:W-:Y:S02]  /*5ae0*/  FSEL R5, R14, -INF , P1 ;  /* 0xff8000000e057808 */ /* 0x000fe40000800000 */
[C---:B------:R-:W-:Y:S02]  /*5af0*/  PRMT R36, R4.reuse, 0x7770, RZ ;  /* 0x0000777004247816 */ /* 0x040fe400000000ff */
[C---:B------:R-:W-:Y:S01]  /*5b00*/  PRMT R34, R4.reuse, 0x7771, RZ ;  /* 0x0000777104227816 */ /* 0x040fe200000000ff */
[----:B------:R-:W-:Y:S01]  /*5b10*/  FFMA R92, R5, 0.69314718246459960938, R92 ;  /* 0x3f317218055c7823 */ /* 0x000fe2000000005c */
[C---:B------:R-:W-:Y:S02]  /*5b20*/  PRMT R32, R4.reuse, 0x7772, RZ ;  /* 0x0000777204207816 */ /* 0x040fe400000000ff */
[----:B------:R-:W-:Y:S02]  /*5b30*/  PRMT R41, R4, 0x7773, RZ ;  /* 0x0000777304297816 */ /* 0x000fe400000000ff */
[----:B------:R-:W-:Y:S01]  /*5b40*/  LEA.HI.X.SX32 R9, R15, R30, 0x1, P0 ;  /* 0x0000001e0f097211 */ /* 0x000fe200000f0eff */
[----:B------:R-:W-:Y:S01]  /*5b50*/  IMAD R15, R12, 0x4, R11 ;  /* 0x000000040c0f7824 */ /* 0x000fe200078e020b */
[----:B------:R-:W-:-:S02]  /*5b60*/  IADD3 R4, P0, PT, R11, R18, RZ ;  /* 0x000000120b047210 */ /* 0x000fc40007f1e0ff */
[C---:B------:R-:W-:Y:S01]  /*5b70*/  PRMT R44, R6.reuse, 0x7770, RZ ;  /* 0x00007770062c7816 */ /* 0x040fe200000000ff */
[----:B------:R0:W-:Y:S01]  /*5b80*/  STG.E.U8 desc[UR26][R8.64], R25 ;  /* 0x0000001908007986 */ /* 0x0001e2000c10111a */
[C---:B------:R-:W-:Y:S02]  /*5b90*/  PRMT R43, R6.reuse, 0x7771, RZ ;  /* 0x00007771062b7816 */ /* 0x040fe400000000ff */
[C---:B------:R-:W-:Y:S02]  /*5ba0*/  PRMT R42, R6.reuse, 0x7772, RZ ;  /* 0x00007772062a7816 */ /* 0x040fe400000000ff */
[----:B------:R-:W-:Y:S02]  /*5bb0*/  PRMT R55, R6, 0x7773, RZ ;  /* 0x0000777306377816 */ /* 0x000fe400000000ff */
[----:B------:R-:W-:Y:S02]  /*5bc0*/  LEA.HI.X.SX32 R5, R11, R30, 0x1, P0 ;  /* 0x0000001e0b057211 */ /* 0x000fe400000f0eff */
[----:B------:R-:W-:-:S02]  /*5bd0*/  IADD3 R6, P0, PT, R15, R18, RZ ;  /* 0x000000120f067210 */ /* 0x000fc40007f1e0ff */
[C---:B------:R-:W-:Y:S01]  /*5be0*/  PRMT R63, R10.reuse, 0x7770, RZ ;  /* 0x000077700a3f7816 */ /* 0x040fe200000000ff */
[----:B------:R1:W-:Y:S01]  /*5bf0*/  STG.E.U8 desc[UR26][R4.64], R27 ;  /* 0x0000001b04007986 */ /* 0x0003e2000c10111a */
[C---:B------:R-:W-:Y:S02]  /*5c00*/  PRMT R20, R10.reuse, 0x7771, RZ ;  /* 0x000077710a147816 */ /* 0x040fe400000000ff */
[C---:B------:R-:W-:Y:S02]  /*5c10*/  PRMT R19, R10.reuse, 0x7772, RZ ;  /* 0x000077720a137816 */ /* 0x040fe400000000ff */
[----:B------:R-:W-:Y:S02]  /*5c20*/  PRMT R35, R10, 0x7773, RZ ;  /* 0x000077730a237816 */ /* 0x000fe400000000ff */
[C---:B------:R-:W-:Y:S02]  /*5c30*/  PRMT R54, R7.reuse, 0x7770, RZ ;  /* 0x0000777007367816 */ /* 0x040fe400000000ff */
[----:B------:R-:W-:-:S02]  /*5c40*/  PRMT R53, R7, 0x7771, RZ ;  /* 0x0000777107357816 */ /* 0x000fc400000000ff */
[C---:B------:R-:W-:Y:S02]  /*5c50*/  PRMT R52, R7.reuse, 0x7772, RZ ;  /* 0x0000777207347816 */ /* 0x040fe400000000ff */
[----:B------:R-:W-:Y:S02]  /*5c60*/  PRMT R57, R7, 0x7773, RZ ;  /* 0x0000777307397816 */ /* 0x000fe400000000ff */
[----:B------:R-:W-:Y:S02]  /*5c70*/  IADD3 R10, P1, PT, R17, R18, RZ ;  /* 0x00000012110a7210 */ /* 0x000fe40007f3e0ff */
[-C--:B------:R-:W-:Y:S01]  /*5c80*/  LEA.HI.X.SX32 R7, R15, R30.reuse, 0x1, P0 ;  /* 0x0000001e0f077211 */ /* 0x080fe200000f0eff */
[----:B------:R-:W-:Y:S01]  /*5c90*/  IMAD R15, R12, 0x8, R15 ;  /* 0x000000080c0f7824 */ /* 0x000fe200078e020f */
[----:B------:R-:W-:-:S03]  /*5ca0*/  LEA.HI.X.SX32 R11, R17, R30, 0x1, P1 ;  /* 0x0000001e110b7211 */ /* 0x000fc600008f0eff */
[C---:B------:R-:W-:Y:S01]  /*5cb0*/  IMAD R17, R12.reuse, 0x4, R15 ;  /* 0x000000040c117824 */ /* 0x040fe200078e020f */
[C---:B------:R-:W-:Y:S01]  /*5cc0*/  IADD3 R14, P0, PT, R15.reuse, R18, RZ ;  /* 0x000000120f0e7210 */ /* 0x040fe20007f1e0ff */
[----:B------:R2:W-:Y:S02]  /*5cd0*/  STG.E.U8 desc[UR26][R6.64], R29 ;  /* 0x0000001d06007986 */ /* 0x0005e4000c10111a */
[C---:B0-----:R-:W-:Y:S01]  /*5ce0*/  IMAD R9, R12.reuse, 0x4, R17 ;  /* 0x000000040c097824 */ /* 0x041fe200078e0211 */
[----:B------:R-:W-:Y:S01]  /*5cf0*/  LEA.HI.X.SX32 R15, R15, R30, 0x1, P0 ;  /* 0x0000001e0f0f7211 */ /* 0x000fe200000f0eff */
[----:B------:R0:W-:Y:S01]  /*5d00*/  STG.E.U8 desc[UR26][R10.64], R47 ;  /* 0x0000002f0a007986 */ /* 0x0001e2000c10111a */
[-C--:B-1----:R-:W-:Y:S01]  /*5d10*/  IADD3 R4, P0, PT, R17, R18.reuse, RZ ;  /* 0x0000001211047210 */ /* 0x082fe20007f1e0ff */
[----:B------:R-:W-:Y:S01]  /*5d20*/  IMAD R25, R12, 0x8, R9 ;  /* 0x000000080c197824 */ /* 0x000fe200078e0209 */
[----:B------:R-:W-:Y:S01]  /*5d30*/  IADD3 R8, P1, PT, R9, R18, RZ ;  /* 0x0000001209087210 */ /* 0x000fe20007f3e0ff */
[----:B------:R1:W-:Y:S01]  /*5d40*/  STG.E.U8 desc[UR26][R14.64], R49 ;  /* 0x000000310e007986 */ /* 0x0003e2000c10111a */
[----:B------:R-:W-:-:S02]  /*5d50*/  LEA.HI.X.SX32 R5, R17, R30, 0x1, P0 ;  /* 0x0000001e11057211 */ /* 0x000fc400000f0eff */
[----:B------:R-:W-:Y:S02]  /*5d60*/  LEA.HI.X.SX32 R9, R9, R30, 0x1, P1 ;  /* 0x0000001e09097211 */ /* 0x000fe400008f0eff */
[----:B--2---:R-:W-:Y:S01]  /*5d70*/  IADD3 R6, P0, PT, R25, R18, RZ ;  /* 0x0000001219067210 */ /* 0x004fe20007f1e0ff */
[----:B------:R2:W-:Y:S01]  /*5d80*/  STG.E.U8 desc[UR26][R4.64], R51 ;  /* 0x0000003304007986 */ /* 0x0005e2000c10111a */
[-C--:B------:R-:W-:Y:S02]  /*5d90*/  LEA.HI.X.SX32 R17, R23, R30.reuse, 0x1, P2 ;  /* 0x0000001e17117211 */ /* 0x080fe400010f0eff */
[----:B------:R-:W-:Y:S01]  /*5da0*/  LEA.HI.X.SX32 R7, R25, R30, 0x1, P0 ;  /* 0x0000001e19077211 */ /* 0x000fe200000f0eff */
[----:B------:R-:W-:Y:S01]  /*5db0*/  IMAD R25, R12, 0x4, R25 ;  /* 0x000000040c197824 */ /* 0x000fe200078e0219 */
[C---:B0-----:R-:W-:Y:S01]  /*5dc0*/  LEA.HI R47, R0.reuse, 0x3c, RZ, 0x1a ;  /* 0x0000003c002f7811 */ /* 0x041fe200078fd0ff */
[----:B------:R0:W-:Y:S01]  /*5dd0*/  STG.E.U8 desc[UR26][R8.64], R59 ;  /* 0x0000003b08007986 */ /* 0x0001e2000c10111a */
[----:B------:R-:W-:Y:S01]  /*5de0*/  LEA.HI R11, R0, 0x2c, RZ, 0x1a ;  /* 0x0000002c000b7811 */ /* 0x000fe200078fd0ff */
[----:B------:R-:W-:Y:S01]  /*5df0*/  IMAD R27, R12, 0x4, R25 ;  /* 0x000000040c1b7824 */ /* 0x000fe200078e0219 */
[C---:B-1----:R-:W-:Y:S01]  /*5e00*/  LEA.HI R15, R0.reuse, 0x4c, RZ, 0x1a ;  /* 0x0000004c000f7811 */ /* 0x042fe200078fd0ff */
[----:B------:R1:W-:Y:S01]  /*5e10*/  STG.E.U8 desc[UR26][R16.64], R61 ;  /* 0x0000003d10007986 */ /* 0x0003e2000c10111a */
[C---:B------:R-:W-:Y:S01]  /*5e20*/  LEA.HI R29, R0.reuse, 0x6c, RZ, 0x1a ;  /* 0x0000006c001d7811 */ /* 0x040fe200078fd0ff */
[----:B--2---:R-:W-:Y:S01]  /*5e30*/  IMAD R5, R11, R12, RZ ;  /* 0x0000000c0b057224 */ /* 0x004fe200078e02ff */
[----:B------:R-:W-:Y:S01]  /*5e40*/  IADD3 R4, P1, PT, R65, R18, RZ ;  /* 0x0000001241047210 */ /* 0x000fe20007f3e0ff */
[----:B------:R2:W-:Y:S01]  /*5e50*/  STG.E.U8 desc[UR26][R6.64], R63 ;  /* 0x0000003f06007986 */ /* 0x0005e2000c10111a */
[C---:B------:R-:W-:Y:S01]  /*5e60*/  LEA.HI R23, R0.reuse, 0x5c, RZ, 0x1a ;  /* 0x0000005c00177811 */ /* 0x040fe200078fd0ff */
[-C--:B------:R-:W-:Y:S01]  /*5e70*/  IMAD R29, R29, R12.reuse, RZ ;  /* 0x0000000c1d1d7224 */ /* 0x080fe200078e02ff */
[----:B------:R-:W-:Y:S01]  /*5e80*/  LOP3.LUT R0, R0, 0xff, RZ, 0xc0, !PT ;  /* 0x000000ff00007812 */ /* 0x000fe200078ec0ff */
[----:B0-----:R-:W-:-:S02]  /*5e90*/  IMAD R9, R47, R12, RZ ;  /* 0x0000000c2f097224 */ /* 0x001fc400078e02ff */
[C---:B------:R-:W-:Y:S01]  /*5ea0*/  IMAD R47, R12.reuse, 0x8, R27 ;  /* 0x000000080c2f7824 */ /* 0x040fe200078e021b */
[----:B-1----:R-:W-:Y:S01]  /*5eb0*/  IADD3 R16, P2, PT, R5, R18, RZ ;  /* 0x0000001205107210 */ /* 0x002fe20007f5e0ff */
[----:B------:R-:W-:Y:S01]  /*5ec0*/  IMAD R23, R23, R12, RZ ;  /* 0x0000000c17177224 */ /* 0x000fe200078e02ff */
[----:B------:R-:W-:Y:S01]  /*5ed0*/  IADD3 R14, P4, PT, R9, R18, RZ ;  /* 0x00000012090e7210 */ /* 0x000fe20007f9e0ff */
[C---:B------:R-:W-:Y:S01]  /*5ee0*/  IMAD R49, R12.reuse, 0x4, R47 ;  /* 0x000000040c317824 */ /* 0x040fe200078e022f */
[----:B------:R-:W-:Y:S01]  /*5ef0*/  LEA.HI.X.SX32 R17, R5, R30, 0x1, P2 ;  /* 0x0000001e05117211 */ /* 0x000fe200010f0eff */
[----:B--2---:R-:W-:Y:S01]  /*5f00*/  IMAD R7, R15, R12, RZ ;  /* 0x0000000c0f077224 */ /* 0x004fe200078e02ff */
[----:B------:R-:W-:Y:S01]  /*5f10*/  LEA.HI.X.SX32 R5, R65, R30, 0x1, P1 ;  /* 0x0000001e41057211 */ /* 0x000fe200008f0eff */
[C---:B------:R-:W-:Y:S01]  /*5f20*/  IMAD R51, R12.reuse, 0x4, R49 ;  /* 0x000000040c337824 */ /* 0x040fe200078e0231 */
[-C--:B------:R-:W-:Y:S02]  /*5f30*/  IADD3 R6, P0, PT, R29, R18.reuse, RZ ;  /* 0x000000121d067210 */ /* 0x080fe40007f1e0ff */
[-C--:B------:R-:W-:Y:S01]  /*5f40*/  IADD3 R10, P5, PT, R7, R18.reuse, RZ ;  /* 0x00000012070a7210 */ /* 0x080fe20007fbe0ff */
[----:B------:R-:W-:Y:S01]  /*5f50*/  IMAD R59, R12, 0x8, R51 ;  /* 0x000000080c3b7824 */ /* 0x000fe200078e0233 */
[----:B------:R-:W-:-:S02]  /*5f60*/  IADD3 R8, P6, PT, R23, R18, RZ ;  /* 0x0000001217087210 */ /* 0x000fc40007fde0ff */
[----:B------:R-:W-:Y:S01]  /*5f70*/  LEA.HI.X.SX32 R11, R7, R30, 0x1, P5 ;  /* 0x0000001e070b7211 */ /* 0x000fe200028f0eff */
[C---:B------:R-:W-:Y:S01]  /*5f80*/  IMAD R61, R12.reuse, 0x4, R59 ;  /* 0x000000040c3d7824 */ /* 0x040fe200078e023b */
[----:B------:R-:W-:Y:S02]  /*5f90*/  IADD3 R22, P2, PT, R25, R18, RZ ;  /* 0x0000001219167210 */ /* 0x000fe40007f5e0ff */
[-C--:B------:R-:W-:Y:S01]  /*5fa0*/  LEA.HI.X.SX32 R7, R29, R30.reuse, 0x1, P0 ;  /* 0x0000001e1d077211 */ /* 0x080fe200000f0eff */
[C---:B------:R-:W-:Y:S01]  /*5fb0*/  IMAD R63, R12.reuse, 0x4, R61 ;  /* 0x000000040c3f7824 */ /* 0x040fe200078e023d */
[----:B------:R-:W-:Y:S02]  /*5fc0*/  LEA.HI.X.SX32 R15, R9, R30, 0x1, P4 ;  /* 0x0000001e090f7211 */ /* 0x000fe400020f0eff */
[----:B------:R-:W-:Y:S01]  /*5fd0*/  IADD3 R28, P0, PT, R27, R18, RZ ;  /* 0x000000121b1c7210 */ /* 0x000fe20007f1e0ff */
[----:B------:R-:W-:Y:S01]  /*5fe0*/  IMAD R65, R12, 0x8, R63 ;  /* 0x000000080c417824 */ /* 0x000fe200078e023f */
[----:B------:R-:W-:-:S02]  /*5ff0*/  LEA.HI.X.SX32 R9, R23, R30, 0x1, P6 ;  /* 0x0000001e17097211 */ /* 0x000fc400030f0eff */
[----:B------:R-:W-:Y:S01]  /*6000*/  LEA.HI.X.SX32 R23, R25, R30, 0x1, P2 ;  /* 0x0000001e19177211 */ /* 0x000fe200010f0eff */
[C---:B------:R-:W-:Y:S01]  /*6010*/  IMAD R67, R12.reuse, 0x4, R65 ;  /* 0x000000040c437824 */ /* 0x040fe200078e0241 */
[-C--:B------:R-:W-:Y:S02]  /*6020*/  IADD3 R26, P1, PT, R47, R18.reuse, RZ ;  /* 0x000000122f1a7210 */ /* 0x080fe40007f3e0ff */
[----:B------:R-:W-:Y:S01]  /*6030*/  IADD3 R24, P2, PT, R49, R18, RZ ;  /* 0x0000001231187210 */ /* 0x000fe20007f5e0ff */
[C---:B------:R-:W-:Y:S01]  /*6040*/  IMAD R69, R12.reuse, 0x4, R67 ;  /* 0x000000040c457824 */ /* 0x040fe200078e0243 */
[----:B------:R-:W-:Y:S01]  /*6050*/  LEA.HI.X.SX32 R29, R27, R30, 0x1, P0 ;  /* 0x0000001e1b1d7211 */ /* 0x000fe200000f0eff */
[----:B------:R-:W-:Y:S01]  /*6060*/  STG.E.U8 desc[UR26][R22.64], R20 ;  /* 0x0000001416007986 */ /* 0x000fe2000c10111a */
[----:B------:R-:W-:Y:S01]  /*6070*/  IADD3 R50, P0, PT, R51, R18, RZ ;  /* 0x0000001233327210 */ /* 0x000fe20007f1e0ff */
[C---:B------:R-:W-:Y:S01]  /*6080*/  IMAD R71, R12.reuse, 0x8, R69 ;  /* 0x000000080c477824 */ /* 0x040fe200078e0245 */
[-C--:B------:R-:W-:Y:S01]  /*6090*/  LEA.HI.X.SX32 R27, R47, R30.reuse, 0x1, P1 ;  /* 0x0000001e2f1b7211 */ /* 0x080fe200008f0eff */
[----:B------:R-:W-:Y:S01]  /*60a0*/  STG.E.U8 desc[UR26][R28.64], R19 ;  /* 0x000000131c007986 */ /* 0x000fe2000c10111a */
[----:B------:R-:W-:Y:S01]  /*60b0*/  LEA.HI.X.SX32 R25, R49, R30, 0x1, P2 ;  /* 0x0000001e31197211 */ /* 0x000fe200010f0eff */
[C---:B------:R-:W-:Y:S01]  /*60c0*/  IMAD R73, R12.reuse, 0x4, R71 ;  /* 0x000000040c497824 */ /* 0x040fe200078e0247 */
[-C--:B------:R-:W-:Y:S01]  /*60d0*/  IADD3 R48, P1, PT, R59, R18.reuse, RZ ;  /* 0x000000123b307210 */ /* 0x080fe20007f3e0ff */
[----:B------:R-:W-:Y:S01]  /*60e0*/  STG.E.U8 desc[UR26][R16.64], R35 ;  /* 0x0000002310007986 */ /* 0x000fe2000c10111a */
        /* <DEDUP_REMOVED lines=13> */
[----:B------:R-:W-:Y:S01]  /*61c0*/  IMAD R81, R12, 0x4, R79 ;  /* 0x000000040c517824 */ /* 0x000fe200078e024f */
[----:B------:R-:W-:Y:S01]  /*61d0*/  LEA.HI.X.SX32 R63, R63, R30, 0x1, P0 ;  /* 0x0000001e3f3f7211 */ /* 0x000fe200000f0eff */
[----:B------:R-:W-:Y:S01]  /*61e0*/  STG.E.U8 desc[UR26][R14.64], R37 ;  /* 0x000000250e007986 */ /* 0x000fe2000c10111a */
[----:B------:R-:W-:-:S02]  /*61f0*/  IADD3 R64, P0, PT, R69, R18, RZ ;  /* 0x0000001245407210 */ /* 0x000fc40007f1e0ff */
[-C--:B------:R-:W-:Y:S01]  /*6200*/  LEA.HI.X.SX32 R61, R65, R30.reuse, 0x1, P1 ;  /* 0x0000001e413d7211 */ /* 0x080fe200008f0eff */
[----:B------:R-:W-:Y:S01]  /*6210*/  STG.E.U8 desc[UR26][R48.64], R36 ;  /* 0x0000002430007986 */ /* 0x000fe2000c10111a */
[----:B------:R-:W-:Y:S02]  /*6220*/  LEA.HI.X.SX32 R59, R67, R30, 0x1, P2 ;  /* 0x0000001e433b7211 */ /* 0x000fe400010f0eff */
[-C--:B------:R-:W-:Y:S01]  /*6230*/  IADD3 R66, P1, PT, R71, R18.reuse, RZ ;  /* 0x0000001247427210 */ /* 0x080fe20007f3e0ff */
[----:B------:R-:W-:Y:S01]  /*6240*/  STG.E.U8 desc[UR26][R46.64], R34 ;  /* 0x000000222e007986 */ /* 0x000fe2000c10111a */
[----:B------:R-:W-:Y:S02]  /*6250*/  IADD3 R68, P2, PT, R73, R18, RZ ;  /* 0x0000001249447210 */ /* 0x000fe40007f5e0ff */
[----:B------:R-:W-:Y:S01]  /*6260*/  LEA.HI.X.SX32 R65, R69, R30, 0x1, P0 ;  /* 0x0000001e45417211 */ /* 0x000fe200000f0eff */
[----:B------:R-:W-:Y:S01]  /*6270*/  STG.E.U8 desc[UR26][R62.64], R32 ;  /* 0x000000203e007986 */ /* 0x000fe2000c10111a */
[----:B------:R-:W-:-:S02]  /*6280*/  IADD3 R70, P0, PT, R75, R18, RZ ;  /* 0x000000124b467210 */ /* 0x000fc40007f1e0ff */
[-C--:B------:R-:W-:Y:S01]  /*6290*/  LEA.HI.X.SX32 R67, R71, R30.reuse, 0x1, P1 ;  /* 0x0000001e47437211 */ /* 0x080fe200008f0eff */
[----:B------:R0:W-:Y:S01]  /*62a0*/  STG.E.U8 desc[UR26][R10.64], R41 ;  /* 0x000000290a007986 */ /* 0x0001e2000c10111a */
[----:B------:R-:W-:Y:S02]  /*62b0*/  LEA.HI.X.SX32 R69, R73, R30, 0x1, P2 ;  /* 0x0000001e49457211 */ /* 0x000fe400010f0eff */
[-C--:B------:R-:W-:Y:S01]  /*62c0*/  IADD3 R72, P1, PT, R77, R18.reuse, RZ ;  /* 0x000000124d487210 */ /* 0x080fe20007f3e0ff */
[----:B------:R-:W-:Y:S01]  /*62d0*/  STG.E.U8 desc[UR26][R60.64], R40 ;  /* 0x000000283c007986 */ /* 0x000fe2000c10111a */
[-C--:B------:R-:W-:Y:S02]  /*62e0*/  IADD3 R74, P2, PT, R79, R18.reuse, RZ ;  /* 0x000000124f4a7210 */ /* 0x080fe40007f5e0ff */
[----:B------:R-:W-:Y:S01]  /*62f0*/  IADD3 R76, P4, PT, R81, R18, RZ ;  /* 0x00000012514c7210 */ /* 0x000fe20007f9e0ff */
[----:B------:R-:W-:Y:S01]  /*6300*/  STG.E.U8 desc[UR26][R58.64], R39 ;  /* 0x000000273a007986 */ /* 0x000fe2000c10111a */
[----:B------:R-:W-:-:S02]  /*6310*/  LEA.HI.X.SX32 R71, R75, R30, 0x1, P0 ;  /* 0x0000001e4b477211 */ /* 0x000fc400000f0eff */
[-C--:B------:R-:W-:Y:S01]  /*6320*/  LEA.HI.X.SX32 R73, R77, R30.reuse, 0x1, P1 ;  /* 0x0000001e4d497211 */ /* 0x080fe200008f0eff */
[----:B------:R-:W-:Y:S01]  /*6330*/  STG.E.U8 desc[UR26][R64.64], R38 ;  /* 0x0000002640007986 */ /* 0x000fe2000c10111a */
[-C--:B------:R-:W-:Y:S02]  /*6340*/  LEA.HI.X.SX32 R75, R79, R30.reuse, 0x1, P2 ;  /* 0x0000001e4f4b7211 */ /* 0x080fe400010f0eff */
[----:B------:R-:W-:Y:S01]  /*6350*/  LEA.HI.X.SX32 R77, R81, R30, 0x1, P4 ;  /* 0x0000001e514d7211 */ /* 0x000fe200020f0eff */
[----:B------:R-:W-:Y:S01]  /*6360*/  STG.E.U8 desc[UR26][R8.64], R45 ;  /* 0x0000002d08007986 */ /* 0x000fe2000c10111a */
[----:B0-----:R-:W-:Y:S01]  /*6370*/  LOP3.LUT R10, R3, 0xf0, RZ, 0xc0, !PT ;  /* 0x000000f0030a7812 */ /* 0x001fe200078ec0ff */
[----:B------:R-:W-:Y:S01]  /*6380*/  IMAD.SHL.U32 R3, R2, 0x4, RZ ;  /* 0x0000000402037824 */ /* 0x000fe200078e00ff */
[----:B------:R-:W-:Y:S01]  /*6390*/  ISETP.GE.U32.AND P0, PT, R0, 0x40, PT ;  /* 0x000000400000780c */ /* 0x000fe20003f06070 */
[----:B------:R-:W-:Y:S01]  /*63a0*/  STG.E.U8 desc[UR26][R66.64], R44 ;  /* 0x0000002c42007986 */ /* 0x000fe2000c10111a */
[----:B------:R-:W-:-:S03]  /*63b0*/  IMAD.HI R0, R2, 0x4, RZ ;  /* 0x0000000402007827 */ /* 0x000fc600078e02ff */
[----:B------:R-:W-:Y:S04]  /*63c0*/  STG.E.U8 desc[UR26][R68.64], R43 ;  /* 0x0000002b44007986 */ /* 0x000fe8000c10111a */
[----:B------:R-:W-:Y:S04]  /*63d0*/  STG.E.U8 desc[UR26][R70.64], R42 ;  /* 0x0000002a46007986 */ /* 0x000fe8000c10111a */
[----:B------:R0:W-:Y:S04]  /*63e0*/  STG.E.U8 desc[UR26][R6.64], R55 ;  /* 0x0000003706007986 */ /* 0x0001e8000c10111a */
[----:B------:R-:W-:Y:S04]  /*63f0*/  STG.E.U8 desc[UR26][R72.64], R54 ;  /* 0x0000003648007986 */ /* 0x000fe8000c10111a */
[----:B------:R-:W-:Y:S04]  /*6400*/  STG.E.U8 desc[UR26][R74.64], R53 ;  /* 0x000000354a007986 */ /* 0x000fe8000c10111a */
[----:B------:R-:W-:Y:S01]  /*6410*/  STG.E.U8 desc[UR26][R76.64], R52 ;  /* 0x000000344c007986 */ /* 0x000fe2000c10111a */
[----:B0-----:R-:W0:Y:S03]  /*6420*/  LDC.64 R6, c[0x0][0x3a0] ;  /* 0x0000e800ff067b82 */ /* 0x001e260000000a00 */
[----:B------:R-:W-:Y:S05]  /*6430*/  STG.E.U8 desc[UR26][R4.64], R57 ;  /* 0x0000003904007986 */ /* 0x000fea000c10111a */
[----:B------:R-:W-:Y:S01]  /*6440*/  BAR.SYNC.DEFER_BLOCKING 0x0 ;  /* 0x0000000000007b1d */ /* 0x000fe20000010000 */
[----:B0-----:R-:W-:-:S04]  /*6450*/  IADD3 R2, P1, P2, R3, UR6, R6 ;  /* 0x0000000603027c10 */ /* 0x001fc8000fa3e006 */
[----:B------:R-:W-:Y:S01]  /*6460*/  IADD3.X R3, PT, PT, R0, UR5, R7, P1, P2 ;  /* 0x0000000500037c10 */ /* 0x000fe20008fe4407 */
[----:B------:R-:W-:Y:S02]  /*6470*/  STSM.16.M88 [R13], R92 ;  /* 0x0000005c0d007844 */ /* 0x000fe40000000000 */
[----:B------:R-:W-:Y:S06]  /*6480*/  BAR.SYNC.DEFER_BLOCKING 0x0 ;  /* 0x0000000000007b1d */ /* 0x000fec0000010000 */
[----:B------:R-:W0:Y:S04]  /*6490*/  LDSM.16.M88 R9, [R10+UR7] ;  /* 0x000000070a09783b */ /* 0x000e280008000000 */
[----:B0-----:R0:W-:Y:S01]  /*64a0*/  @!P0 STG.E desc[UR26][R2.64], R9 ;  /* 0x0000000902008986 */ /* 0x0011e2000c10191a */
[----:B------:R-:W-:Y:S06]  /*64b0*/  BAR.SYNC.DEFER_BLOCKING 0x0 ;  /* 0x0000000000007b1d */ /* 0x000fec0000010000 */
[----:B------:R-:W-:Y:S05]  /*64c0*/  @P3 BRA `(.L_x_21) ;  /* 0x0000000000a03947 */ /* 0x000fea0003800000 */
[----:B------:R-:W1:Y:S01]  /*64d0*/  S2UR UR5, SR_CgaCtaId ;  /* 0x00000000000579c3 */ /* 0x000e620000008800 */
[----:B------:R-:W-:Y:S01]  /*64e0*/  NOP ;  /* 0x0000000000007918 */ /* 0x000fe20000000000 */
[----:B------:R-:W-:Y:S01]  /*64f0*/  UMOV UR4, 0x50 ;  /* 0x0000005000047882 */ /* 0x000fe20000000000 */
[----:B------:R-:W-:Y:S02]  /*6500*/  IMAD.U32 R0, RZ, RZ, UR33 ;  /* 0x00000021ff007e24 */ /* 0x000fe4000f8e00ff */
[----:B0-----:R-:W-:Y:S02]  /*6510*/  IMAD.MOV.U32 R3, RZ, RZ, 0xf ;  /* 0x0000000fff037424 */ /* 0x001fe400078e00ff */
[----:B------:R-:W-:Y:S01]  /*6520*/  IMAD.MOV.U32 R7, RZ, RZ, 0x1 ;  /* 0x00000001ff077424 */ /* 0x000fe200078e00ff */
[----:B------:R-:W-:-:S04]  /*6530*/  LOP3.LUT R0, R0, 0xffff, RZ, 0xc0, !PT ;  /* 0x0000ffff00007812 */ /* 0x000fc800078ec0ff */
[----:B------:R-:W-:-:S05]  /*6540*/  SHF.R.U32.HI R0, RZ, 0x5, R0 ;  /* 0x00000005ff007819 */ /* 0x000fca0000011600 */
[----:B------:R-:W-:Y:S01]  /*6550*/  VIADD R2, R0, 0x10 ;  /* 0x0000001000027836 */ /* 0x000fe20000000000 */
[----:B------:R-:W-:Y:S01]  /*6560*/  SHF.L.U32 R0, R3, R0, RZ ;  /* 0x0000000003007219 */ /* 0x000fe200000006ff */
[----:B-1----:R-:W-:-:S03]  /*6570*/  ULEA UR6, UR5, UR4, 0x18 ;  /* 0x0000000405067291 */ /* 0x002fc6000f8ec0ff */
[----:B------:R-:W-:-:S04]  /*6580*/  SHF.L.U32 R3, R7, R2, RZ ;  /* 0x0000000207037219 */ /* 0x000fc800000006ff */
[----:B------:R-:W-:Y:S02]  /*6590*/  LOP3.LUT R0, R3, R0, RZ, 0xfc, !PT ;  /* 0x0000000003007212 */ /* 0x000fe400078efcff */
[----:B------:R-:W0:Y:S02]  /*65a0*/  LDS R5, [UR6] ;  /* 0x00000006ff057984 */ /* 0x000e240008000800 */
[C---:B------:R-:W-:Y:S02]  /*65b0*/  LOP3.LUT R2, R0.reuse, 0xffff, RZ, 0xc0, !PT ;  /* 0x0000ffff00027812 */ /* 0x040fe400078ec0ff */
[----:B0-----:R-:W-:-:S04]  /*65c0*/  LOP3.LUT R3, R0, 0xffff, R5, 0x80, !PT ;  /* 0x0000ffff00037812 */ /* 0x001fc800078e8005 */
[----:B------:R-:W-:-:S13]  /*65d0*/  ISETP.NE.AND P0, PT, R3, R2, PT ;  /* 0x000000020300720c */ /* 0x000fda0003f05270 */
[----:B------:R-:W-:Y:S05]  /*65e0*/  @P0 BRA `(.L_x_22) ;  /* 0x0000000000500947 */ /* 0x000fea0003800000 */
[----:B------:R-:W-:Y:S02]  /*65f0*/  SHF.R.U32.HI R5, RZ, 0x10, R5 ;  /* 0x00000010ff057819 */ /* 0x000fe40000011605 */
[----:B------:R-:W-:-:S04]  /*6600*/  SHF.R.U32.HI R2, RZ, 0x10, R0 ;  /* 0x00000010ff027819 */ /* 0x000fc80000011600 */
[----:B------:R-:W-:-:S04]  /*6610*/  LOP3.LUT R5, R5, R2, RZ, 0xc0, !PT ;  /* 0x0000000205057212 */ /* 0x000fc800078ec0ff */
[----:B------:R-:W-:-:S13]  /*6620*/  ISETP.NE.AND P0, PT, R5, R2, PT ;  /* 0x000000020500720c */ /* 0x000fda0003f05270 */
[----:B------:R-:W-:Y:S05]  /*6630*/  @P0 BRA `(.L_x_23) ;  /* 0x0000000000300947 */ /* 0x000fea0003800000 */
[----:B------:R-:W-:Y:S01]  /*6640*/  R2UR UR4, R0 ;  /* 0x00000000000472ca */ /* 0x000fe200000e0000 */
[----:B------:R-:W-:Y:S01]  /*6650*/  VOTEU.ANY UR5, UPT, PT ;  /* 0x0000000000057886 */ /* 0x000fe200038e0100 */
[----:B------:R-:W0:Y:S01]  /*6660*/  S2R R0, SR_LANEID ;  /* 0x0000000000007919 */ /* 0x000e220000000000 */
[----:B------:R-:W-:-:S10]  /*6670*/  UFLO.U32 UR5, UR5 ;  /* 0x00000005000572bd */ /* 0x000fd400080e0000 */
[----:B------:R-:W-:-:S06]  /*6680*/  ULOP3.LUT UR4, URZ, UR4, URZ, 0x33, !UPT ;  /* 0x00000004ff047292 */ /* 0x000fcc000f8e33ff */
[----:B------:R-:W-:-:S04]  /*6690*/  IMAD.U32 R2, RZ, RZ, UR4 ;  /* 0x00000004ff027e24 */ /* 0x000fc8000f8e00ff */
[----:B------:R-:W1:Y:S02]  /*66a0*/  REDUX UR7, R2 ;  /* 0x00000000020773c4 */ /* 0x000e640000000000 */
[----:B------:R2:W-:Y:S01]  /*66b0*/  UTCATOMSWS.AND URZ, UR4 ;  /* 0x0000000400ff79e3 */ /* 0x0005e20008000000 */
[----:B0-----:R-:W-:Y:S01]  /*66c0*/  ISETP.EQ.U32.AND P0, PT, R0, UR5, PT ;  /* 0x0000000500007c0c */ /* 0x001fe2000bf02070 */
[----:B-1----:R-:W-:-:S12]  /*66d0*/  IMAD.U32 R0, RZ, RZ, UR7 ;  /* 0x00000007ff007e24 */ /* 0x002fd8000f8e00ff */
[----:B------:R2:W-:Y:S01]  /*66e0*/  @P0 ATOMS.AND RZ, [UR6], R0 ;  /* 0x00000000ffff098c */ /* 0x0005e2000a800006 */
[----:B------:R-:W-:Y:S05]  /*66f0*/  BRA `(.L_x_21) ;  /* 0x0000000000147947 */ /* 0x000fea0003800000 */
.L_x_23:
[----:B------:R-:W-:-:S07]  /*6700*/  MOV R2, 0x6720 ;  /* 0x0000672000027802 */ /* 0x000fce0000000f00 */
[----:B------:R-:W-:Y:S05]  /*6710*/  CALL.REL.NOINC `($__internal_0_$__cuda_sm10x_tcgen05_guardrail_trap_col_being_dealloced_not_returned_by_alloc) ;  /* 0x0000000000447944 */ /* 0x000fea0003c00000 */
[----:B------:R-:W-:Y:S05]  /*6720*/  BRA `(.L_x_21) ;  /* 0x0000000000087947 */ /* 0x000fea0003800000 */
.L_x_22:
[----:B------:R-:W-:-:S07]  /*6730*/  MOV R2, 0x6750 ;  /* 0x0000675000027802 */ /* 0x000fce0000000f00 */
[----:B------:R-:W-:Y:S05]  /*6740*/  CALL.REL.NOINC `($__internal_2_$__cuda_sm10x_tcgen05_guardrail_trap_unallocated_columns_being_dealloced) ;  /* 0x0000000000507944 */ /* 0x000fea0003c00000 */
.L_x_21:
[----:B------:R-:W-:Y:S01]  /*6750*/  NOP ;  /* 0x0000000000007918 */ /* 0x000fe20000000000 */
[----:B--2---:R-:W-:Y:S05]  /*6760*/  EXIT ;  /* 0x000000000000794d */ /* 0x004fea0003800000 */
.L_x_8:
[----:B------:R-:W1:Y:S02]  /*6770*/  SYNCS.PHASECHK.TRANS64.TRYWAIT P0, [UR7+0x3000], RZ ;  /* 0x003000ffff0075a7 */ /* 0x000e640008001107 */
[----:B-1----:R-:W-:Y:S05]  /*6780*/  @!P0 BRA `(.L_x_8) ;  /* 0xfffffffc00f88947 */ /* 0x002fea000383ffff */
[----:B------:R-:W-:Y:S05]  /*6790*/  BRA `(.L_x_7) ;  /* 0xffffffb400007947 */ /* 0x000fea000383ffff */
.L_x_16:
[----:B------:R-:W1:Y:S02]  /*67a0*/  SYNCS.PHASECHK.TRANS64.TRYWAIT P2, [UR7+0x5810], RZ ;  /* 0x005810ffff0075a7 */ /* 0x000e640008041107 */
[----:B-1----:R-:W-:Y:S05]  /*67b0*/  @!P2 BRA `(.L_x_16) ;  /* 0xfffffffc00f8a947 */ /* 0x002fea000383ffff */
[----:B------:R-:W-:Y:S05]  /*67c0*/  BRA `(.L_x_24) ;  /* 0xffffffd000047947 */ /* 0x000fea000383ffff */
.L_x_17:
[----:B------:R-:W0:Y:S02]  /*67d0*/  SYNCS.PHASECHK.TRANS64.TRYWAIT P2, [UR32], R7 ;  /* 0x00000007ff0075a7 */ /* 0x000e240008041120 */
[----:B0-----:R-:W-:Y:S05]  /*67e0*/  @!P2 BRA `(.L_x_17) ;  /* 0xfffffffc00f8a947 */ /* 0x001fea000383ffff */
[----:B------:R-:W-:Y:S05]  /*67f0*/  BRA `(.L_x_25) ;  /* 0xffffffd400c87947 */ /* 0x000fea000383ffff */
.L_x_20:
[----:B------:R-:W0:Y:S02]  /*6800*/  SYNCS.PHASECHK.TRANS64.TRYWAIT P0, [UR32], R3 ;  /* 0x00000003ff0075a7 */ /* 0x000e240008001120 */
[----:B0-----:R-:W-:Y:S05]  /*6810*/  @!P0 BRA `(.L_x_20) ;  /* 0xfffffffc00f88947 */ /* 0x001fea000383ffff */
[----:B------:R-:W-:Y:S05]  /*6820*/  BRA `(.L_x_26) ;  /* 0xffffffe000087947 */ /* 0x000fea000383ffff */
        .weak           $__internal_0_$__cuda_sm10x_tcgen05_guardrail_trap_col_being_dealloced_not_returned_by_alloc
        .type           $__internal_0_$__cuda_sm10x_tcgen05_guardrail_trap_col_being_dealloced_not_returned_by_alloc,@function
        .size           $__internal_0_$__cuda_sm10x_tcgen05_guardrail_trap_col_being_dealloced_not_returned_by_alloc,($__internal_1_$__cuda_sm10x_tcgen05_guardrail_trap_phase_invalid_during_alloc - $__internal_0_$__cuda_sm10x_tcgen05_guardrail_trap_col_being_dealloced_not_returned_by_alloc)
$__internal_0_$__cuda_sm10x_tcgen05_guardrail_trap_col_being_dealloced_not_returned_by_alloc:
[----:B------:R-:W-:Y:S05]  /*6830*/  BPT.TRAP 0x1 ;  /* 0x000000040000795c */ /* 0x000fea0000300000 */
[----:B------:R-:W-:-:S04]  /*6840*/  IMAD.MOV.U32 R3, RZ, RZ, 0x0 ;  /* 0x00000000ff037424 */ /* 0x000fc800078e00ff */
[----:B------:R-:W-:Y:S05]  /*6850*/  RET.REL.NODEC R2 `(attn_fwd) ;  /* 0xffffff9402e87950 */ /* 0x000fea0003c3ffff */
        .weak           $__internal_1_$__cuda_sm10x_tcgen05_guardrail_trap_phase_invalid_during_alloc
        .type           $__internal_1_$__cuda_sm10x_tcgen05_guardrail_trap_phase_invalid_during_alloc,@function
        .size           $__internal_1_$__cuda_sm10x_tcgen05_guardrail_trap_phase_invalid_during_alloc,($__internal_2_$__cuda_sm10x_tcgen05_guardrail_trap_unallocated_columns_being_dealloced - $__internal_1_$__cuda_sm10x_tcgen05_guardrail_trap_phase_invalid_during_alloc)
$__internal_1_$__cuda_sm10x_tcgen05_guardrail_trap_phase_invalid_during_alloc:
[----:B------:R-:W-:Y:S05]  /*6860*/  BPT.TRAP 0x1 ;  /* 0x000000040000795c */ /* 0x000fea0000300000 */
[----:B------:R-:W-:-:S04]  /*6870*/  IMAD.MOV.U32 R3, RZ, RZ, 0x0 ;  /* 0x00000000ff037424 */ /* 0x000fc800078e00ff */
[----:B------:R-:W-:Y:S05]  /*6880*/  RET.REL.NODEC R2 `(attn_fwd) ;  /* 0xffffff9402dc7950 */ /* 0x000fea0003c3ffff */
        .weak           $__internal_2_$__cuda_sm10x_tcgen05_guardrail_trap_unallocated_columns_being_dealloced
        .type           $__internal_2_$__cuda_sm10x_tcgen05_guardrail_trap_unallocated_columns_being_dealloced,@function
        .size           $__internal_2_$__cuda_sm10x_tcgen05_guardrail_trap_unallocated_columns_being_dealloced,(.L_x_30 - $__internal_2_$__cuda_sm10x_tcgen05_guardrail_trap_unallocated_columns_being_dealloced)
$__internal_2_$__cuda_sm10x_tcgen05_guardrail_trap_unallocated_columns_being_dealloced:
[----:B------:R-:W-:Y:S05]  /*6890*/  BPT.TRAP 0x1 ;  /* 0x000000040000795c */ /* 0x000fea0000300000 */
[----:B------:R-:W-:-:S04]  /*68a0*/  IMAD.MOV.U32 R3, RZ, RZ, 0x0 ;  /* 0x00000000ff037424 */ /* 0x000fc800078e00ff */
[----:B------:R-:W-:Y:S05]  /*68b0*/  RET.REL.NODEC R2 `(attn_fwd) ;  /* 0xffffff9402d07950 */ /* 0x000fea0003c3ffff */
.L_x_27:
[----:B------:R-:W-:-:S00]  /*68c0*/  BRA `(.L_x_27) ;  /* 0xfffffffc00fc7947 */ /* 0x000fc0000383ffff */
[----:B------:R-:W-:-:S00]  /*68d0*/  NOP ;  /* 0x0000000000007918 */ /* 0x000fc00000000000 */
        /* <DEDUP_REMOVED lines=10> */
.L_x_30:


//--------------------- .nv.global.init           --------------------------
	.section	.nv.global.init,"aw",@progbits
.nv.global.init:
	.type		_$_str,@object
	.size		_$_str,(.L_3 - _$_str)
_$_str:
        /*0000*/ 	.byte	0x5f, 0x5f, 0x43, 0x55, 0x44, 0x41, 0x5f, 0x46, 0x54, 0x5a, 0x00
.L_3:


//--------------------- .nv.shared.attn_fwd       --------------------------
	.section	.nv.shared.attn_fwd,"aw",@nobits
	.sectionflags	@""
	.align	16
	.zero		1024


//--------------------- .nv.shared.reserved.0     --------------------------
	.section	.nv.shared.reserved.0,"aw",@nobits
	.align	8
	.weak		__nv_reservedSMEM_offset_0_alias
	.size		__nv_reservedSMEM_offset_0_alias, 0, 64
	.other		__nv_reservedSMEM_offset_0_alias,@"STO_CUDA_RESERVED_SHARED STV_DEFAULT"
__nv_reservedSMEM_offset_0_alias:
	.zero		0
.nv.shared.reserved.0:
	.zero		64
	.weak		__nv_reservedSMEM_allocation_phase
	.type		__nv_reservedSMEM_allocation_phase,@object
	.size		__nv_reservedSMEM_allocation_phase,(.L_0 - __nv_reservedSMEM_allocation_phase)
__nv_reservedSMEM_allocation_phase:
	.zero		1
.L_0:
	.zero		7
	.weak		__nv_reservedSMEM_devtool_atexit_pc
	.type		__nv_reservedSMEM_devtool_atexit_pc,@object
	.size		__nv_reservedSMEM_devtool_atexit_pc,(__nv_reservedSMEM_allocation_mask - __nv_reservedSMEM_devtool_atexit_pc)
__nv_reservedSMEM_devtool_atexit_pc:
	.zero		8
	.weak		__nv_reservedSMEM_allocation_mask
	.type		__nv_reservedSMEM_allocation_mask,@object
	.size		__nv_reservedSMEM_allocation_mask,(.L_2 - __nv_reservedSMEM_allocation_mask)
__nv_reservedSMEM_allocation_mask:
	.zero		4
.L_2:


//--------------------- .nv.constant0.attn_fwd    --------------------------
	.section	.nv.constant0.attn_fwd,"a",@progbits
	.sectionflags	@""
	.align	4
.nv.constant0.attn_fwd:
	.zero		1032


//--------------------- SYMBOLS --------------------------

	.type		.nv.reservedSmem.offset0,@object
	.size		.nv.reservedSmem.offset0,0x4
	.type		.nv.reservedSmem.cap,@object
	.size		.nv.reservedSmem.cap,0x4
